//
// Generated by NVIDIA NVVM Compiler
//
// Compiler Build ID: CL-36424714
// Cuda compilation tools, release 13.0, V13.0.88
// Based on NVVM 20.0.0
//

.version 9.0
.target sm_100
.address_size 64

	// .globl	_Z14gemm_nn_kernelPfS_S_iii

.visible .entry _Z14gemm_nn_kernelPfS_S_iii(
	.param .u64 .ptr .align 1 _Z14gemm_nn_kernelPfS_S_iii_param_0,
	.param .u64 .ptr .align 1 _Z14gemm_nn_kernelPfS_S_iii_param_1,
	.param .u64 .ptr .align 1 _Z14gemm_nn_kernelPfS_S_iii_param_2,
	.param .u32 _Z14gemm_nn_kernelPfS_S_iii_param_3,
	.param .u32 _Z14gemm_nn_kernelPfS_S_iii_param_4,
	.param .u32 _Z14gemm_nn_kernelPfS_S_iii_param_5
)
{
	.reg .pred 	%p<13>;
	.reg .b32 	%r<41>;
	.reg .b32 	%f<68>;
	.reg .b64 	%rd<53>;

	ld.param.u64 	%rd7, [_Z14gemm_nn_kernelPfS_S_iii_param_0];
	ld.param.u64 	%rd8, [_Z14gemm_nn_kernelPfS_S_iii_param_1];
	ld.param.u64 	%rd6, [_Z14gemm_nn_kernelPfS_S_iii_param_2];
	ld.param.u32 	%r20, [_Z14gemm_nn_kernelPfS_S_iii_param_3];
	ld.param.u32 	%r18, [_Z14gemm_nn_kernelPfS_S_iii_param_4];
	ld.param.u32 	%r19, [_Z14gemm_nn_kernelPfS_S_iii_param_5];
	cvta.to.global.u64 	%rd1, %rd8;
	cvta.to.global.u64 	%rd2, %rd7;
	mov.u32 	%r21, %ctaid.y;
	mov.u32 	%r22, %ntid.y;
	mov.u32 	%r23, %tid.y;
	mad.lo.s32 	%r1, %r21, %r22, %r23;
	mov.u32 	%r24, %ctaid.x;
	mov.u32 	%r25, %ntid.x;
	mov.u32 	%r26, %tid.x;
	mad.lo.s32 	%r2, %r24, %r25, %r26;
	setp.ge.s32 	%p1, %r1, %r20;
	setp.ge.s32 	%p2, %r2, %r19;
	or.pred  	%p3, %p1, %p2;
	@%p3 bra 	$L__BB0_14;
	setp.lt.s32 	%p4, %r18, 1;
	mov.f32 	%f67, 0f00000000;
	@%p4 bra 	$L__BB0_13;
	mul.lo.s32 	%r3, %r18, %r1;
	and.b32  	%r4, %r18, 7;
	setp.lt.u32 	%p5, %r18, 8;
	mov.f32 	%f67, 0f00000000;
	mov.b32 	%r39, 0;
	@%p5 bra 	$L__BB0_5;
	and.b32  	%r39, %r18, 2147483640;
	neg.s32 	%r37, %r39;
	shl.b32 	%r7, %r19, 3;
	mul.wide.u32 	%rd9, %r3, 4;
	add.s64 	%rd10, %rd9, %rd2;
	add.s64 	%rd52, %rd10, 16;
	mov.f32 	%f67, 0f00000000;
	mul.wide.s32 	%rd13, %r19, 4;
	mov.u32 	%r36, %r2;
$L__BB0_4:
	.pragma "nounroll";
	ld.global.f32 	%f17, [%rd52+-16];
	mul.wide.s32 	%rd11, %r36, 4;
	add.s64 	%rd12, %rd1, %rd11;
	ld.global.f32 	%f18, [%rd12];
	fma.rn.f32 	%f19, %f17, %f18, %f67;
	ld.global.f32 	%f20, [%rd52+-12];
	add.s64 	%rd14, %rd12, %rd13;
	ld.global.f32 	%f21, [%rd14];
	fma.rn.f32 	%f22, %f20, %f21, %f19;
	ld.global.f32 	%f23, [%rd52+-8];
	add.s64 	%rd15, %rd14, %rd13;
	ld.global.f32 	%f24, [%rd15];
	fma.rn.f32 	%f25, %f23, %f24, %f22;
	ld.global.f32 	%f26, [%rd52+-4];
	add.s64 	%rd16, %rd15, %rd13;
	ld.global.f32 	%f27, [%rd16];
	fma.rn.f32 	%f28, %f26, %f27, %f25;
	ld.global.f32 	%f29, [%rd52];
	add.s64 	%rd17, %rd16, %rd13;
	ld.global.f32 	%f30, [%rd17];
	fma.rn.f32 	%f31, %f29, %f30, %f28;
	ld.global.f32 	%f32, [%rd52+4];
	add.s64 	%rd18, %rd17, %rd13;
	ld.global.f32 	%f33, [%rd18];
	fma.rn.f32 	%f34, %f32, %f33, %f31;
	ld.global.f32 	%f35, [%rd52+8];
	add.s64 	%rd19, %rd18, %rd13;
	ld.global.f32 	%f36, [%rd19];
	fma.rn.f32 	%f37, %f35, %f36, %f34;
	ld.global.f32 	%f38, [%rd52+12];
	add.s64 	%rd20, %rd19, %rd13;
	ld.global.f32 	%f39, [%rd20];
	fma.rn.f32 	%f67, %f38, %f39, %f37;
	add.s32 	%r37, %r37, 8;
	add.s32 	%r36, %r36, %r7;
	add.s64 	%rd52, %rd52, 32;
	setp.ne.s32 	%p6, %r37, 0;
	@%p6 bra 	$L__BB0_4;
$L__BB0_5:
	setp.eq.s32 	%p7, %r4, 0;
	@%p7 bra 	$L__BB0_13;
	and.b32  	%r13, %r18, 3;
	setp.lt.u32 	%p8, %r4, 4;
	@%p8 bra 	$L__BB0_8;
	add.s32 	%r28, %r39, %r3;
	mul.wide.u32 	%rd21, %r28, 4;
	add.s64 	%rd22, %rd2, %rd21;
	ld.global.f32 	%f41, [%rd22];
	mad.lo.s32 	%r29, %r39, %r19, %r2;
	mul.wide.s32 	%rd23, %r29, 4;
	add.s64 	%rd24, %rd1, %rd23;
	ld.global.f32 	%f42, [%rd24];
	fma.rn.f32 	%f43, %f41, %f42, %f67;
	cvt.u64.u32 	%rd25, %r3;
	cvt.u64.u32 	%rd26, %r39;
	add.s64 	%rd27, %rd26, %rd25;
	shl.b64 	%rd28, %rd27, 2;
	add.s64 	%rd29, %rd2, %rd28;
	ld.global.f32 	%f44, [%rd29+4];
	mul.wide.s32 	%rd30, %r19, 4;
	add.s64 	%rd31, %rd24, %rd30;
	ld.global.f32 	%f45, [%rd31];
	fma.rn.f32 	%f46, %f44, %f45, %f43;
	ld.global.f32 	%f47, [%rd29+8];
	add.s64 	%rd32, %rd31, %rd30;
	ld.global.f32 	%f48, [%rd32];
	fma.rn.f32 	%f49, %f47, %f48, %f46;
	ld.global.f32 	%f50, [%rd29+12];
	add.s64 	%rd33, %rd32, %rd30;
	ld.global.f32 	%f51, [%rd33];
	fma.rn.f32 	%f67, %f50, %f51, %f49;
	add.s32 	%r39, %r39, 4;
$L__BB0_8:
	setp.eq.s32 	%p9, %r13, 0;
	@%p9 bra 	$L__BB0_13;
	setp.eq.s32 	%p10, %r13, 1;
	@%p10 bra 	$L__BB0_11;
	add.s32 	%r30, %r39, %r3;
	mul.wide.u32 	%rd34, %r30, 4;
	add.s64 	%rd35, %rd2, %rd34;
	ld.global.f32 	%f53, [%rd35];
	mad.lo.s32 	%r31, %r39, %r19, %r2;
	mul.wide.s32 	%rd36, %r31, 4;
	add.s64 	%rd37, %rd1, %rd36;
	ld.global.f32 	%f54, [%rd37];
	fma.rn.f32 	%f55, %f53, %f54, %f67;
	cvt.u64.u32 	%rd38, %r3;
	cvt.u64.u32 	%rd39, %r39;
	add.s64 	%rd40, %rd39, %rd38;
	shl.b64 	%rd41, %rd40, 2;
	add.s64 	%rd42, %rd2, %rd41;
	ld.global.f32 	%f56, [%rd42+4];
	mul.wide.s32 	%rd43, %r19, 4;
	add.s64 	%rd44, %rd37, %rd43;
	ld.global.f32 	%f57, [%rd44];
	fma.rn.f32 	%f67, %f56, %f57, %f55;
	add.s32 	%r39, %r39, 2;
$L__BB0_11:
	and.b32  	%r32, %r18, 1;
	setp.eq.b32 	%p11, %r32, 1;
	not.pred 	%p12, %p11;
	@%p12 bra 	$L__BB0_13;
	add.s32 	%r33, %r39, %r3;
	mul.wide.u32 	%rd45, %r33, 4;
	add.s64 	%rd46, %rd2, %rd45;
	ld.global.f32 	%f58, [%rd46];
	mad.lo.s32 	%r34, %r39, %r19, %r2;
	mul.wide.s32 	%rd47, %r34, 4;
	add.s64 	%rd48, %rd1, %rd47;
	ld.global.f32 	%f59, [%rd48];
	fma.rn.f32 	%f67, %f58, %f59, %f67;
$L__BB0_13:
	mad.lo.s32 	%r35, %r19, %r1, %r2;
	cvta.to.global.u64 	%rd49, %rd6;
	mul.wide.s32 	%rd50, %r35, 4;
	add.s64 	%rd51, %rd49, %rd50;
	st.global.f32 	[%rd51], %f67;
$L__BB0_14:
	ret;

}
	// .globl	_Z14gemm_nt_kernelPfS_S_iii
.visible .entry _Z14gemm_nt_kernelPfS_S_iii(
	.param .u64 .ptr .align 1 _Z14gemm_nt_kernelPfS_S_iii_param_0,
	.param .u64 .ptr .align 1 _Z14gemm_nt_kernelPfS_S_iii_param_1,
	.param .u64 .ptr .align 1 _Z14gemm_nt_kernelPfS_S_iii_param_2,
	.param .u32 _Z14gemm_nt_kernelPfS_S_iii_param_3,
	.param .u32 _Z14gemm_nt_kernelPfS_S_iii_param_4,
	.param .u32 _Z14gemm_nt_kernelPfS_S_iii_param_5
)
{
	.reg .pred 	%p<13>;
	.reg .b32 	%r<48>;
	.reg .b32 	%f<112>;
	.reg .b64 	%rd<43>;

	ld.param.u64 	%rd11, [_Z14gemm_nt_kernelPfS_S_iii_param_0];
	ld.param.u64 	%rd12, [_Z14gemm_nt_kernelPfS_S_iii_param_1];
	ld.param.u64 	%rd10, [_Z14gemm_nt_kernelPfS_S_iii_param_2];
	ld.param.u32 	%r27, [_Z14gemm_nt_kernelPfS_S_iii_param_3];
	ld.param.u32 	%r25, [_Z14gemm_nt_kernelPfS_S_iii_param_4];
	ld.param.u32 	%r26, [_Z14gemm_nt_kernelPfS_S_iii_param_5];
	cvta.to.global.u64 	%rd1, %rd12;
	cvta.to.global.u64 	%rd2, %rd11;
	mov.u32 	%r28, %ctaid.y;
	mov.u32 	%r29, %ntid.y;
	mov.u32 	%r30, %tid.y;
	mad.lo.s32 	%r1, %r28, %r29, %r30;
	mov.u32 	%r31, %ctaid.x;
	mov.u32 	%r32, %ntid.x;
	mov.u32 	%r33, %tid.x;
	mad.lo.s32 	%r2, %r31, %r32, %r33;
	setp.ge.s32 	%p1, %r1, %r27;
	setp.ge.s32 	%p2, %r2, %r26;
	or.pred  	%p3, %p1, %p2;
	@%p3 bra 	$L__BB1_15;
	setp.lt.s32 	%p4, %r25, 1;
	mov.f32 	%f111, 0f00000000;
	@%p4 bra 	$L__BB1_14;
	mul.lo.s32 	%r3, %r25, %r1;
	mul.lo.s32 	%r4, %r25, %r2;
	and.b32  	%r5, %r25, 15;
	setp.lt.u32 	%p5, %r25, 16;
	mov.f32 	%f111, 0f00000000;
	mov.b32 	%r44, 0;
	@%p5 bra 	$L__BB1_5;
	and.b32  	%r44, %r25, 2147483632;
	neg.s32 	%r42, %r44;
	mul.wide.u32 	%rd13, %r3, 4;
	add.s64 	%rd14, %rd13, %rd2;
	add.s64 	%rd41, %rd14, 32;
	add.s64 	%rd4, %rd1, 32;
	mov.f32 	%f111, 0f00000000;
	mov.u32 	%r41, %r4;
$L__BB1_4:
	.pragma "nounroll";
	mul.wide.s32 	%rd15, %r41, 4;
	add.s64 	%rd16, %rd4, %rd15;
	ld.global.f32 	%f18, [%rd41+-32];
	ld.global.f32 	%f19, [%rd16+-32];
	fma.rn.f32 	%f20, %f18, %f19, %f111;
	ld.global.f32 	%f21, [%rd41+-28];
	ld.global.f32 	%f22, [%rd16+-28];
	fma.rn.f32 	%f23, %f21, %f22, %f20;
	ld.global.f32 	%f24, [%rd41+-24];
	ld.global.f32 	%f25, [%rd16+-24];
	fma.rn.f32 	%f26, %f24, %f25, %f23;
	ld.global.f32 	%f27, [%rd41+-20];
	ld.global.f32 	%f28, [%rd16+-20];
	fma.rn.f32 	%f29, %f27, %f28, %f26;
	ld.global.f32 	%f30, [%rd41+-16];
	ld.global.f32 	%f31, [%rd16+-16];
	fma.rn.f32 	%f32, %f30, %f31, %f29;
	ld.global.f32 	%f33, [%rd41+-12];
	ld.global.f32 	%f34, [%rd16+-12];
	fma.rn.f32 	%f35, %f33, %f34, %f32;
	ld.global.f32 	%f36, [%rd41+-8];
	ld.global.f32 	%f37, [%rd16+-8];
	fma.rn.f32 	%f38, %f36, %f37, %f35;
	ld.global.f32 	%f39, [%rd41+-4];
	ld.global.f32 	%f40, [%rd16+-4];
	fma.rn.f32 	%f41, %f39, %f40, %f38;
	ld.global.f32 	%f42, [%rd41];
	ld.global.f32 	%f43, [%rd16];
	fma.rn.f32 	%f44, %f42, %f43, %f41;
	ld.global.f32 	%f45, [%rd41+4];
	ld.global.f32 	%f46, [%rd16+4];
	fma.rn.f32 	%f47, %f45, %f46, %f44;
	ld.global.f32 	%f48, [%rd41+8];
	ld.global.f32 	%f49, [%rd16+8];
	fma.rn.f32 	%f50, %f48, %f49, %f47;
	ld.global.f32 	%f51, [%rd41+12];
	ld.global.f32 	%f52, [%rd16+12];
	fma.rn.f32 	%f53, %f51, %f52, %f50;
	ld.global.f32 	%f54, [%rd41+16];
	ld.global.f32 	%f55, [%rd16+16];
	fma.rn.f32 	%f56, %f54, %f55, %f53;
	ld.global.f32 	%f57, [%rd41+20];
	ld.global.f32 	%f58, [%rd16+20];
	fma.rn.f32 	%f59, %f57, %f58, %f56;
	ld.global.f32 	%f60, [%rd41+24];
	ld.global.f32 	%f61, [%rd16+24];
	fma.rn.f32 	%f62, %f60, %f61, %f59;
	ld.global.f32 	%f63, [%rd41+28];
	ld.global.f32 	%f64, [%rd16+28];
	fma.rn.f32 	%f111, %f63, %f64, %f62;
	add.s32 	%r42, %r42, 16;
	add.s64 	%rd41, %rd41, 64;
	add.s32 	%r41, %r41, 16;
	setp.ne.s32 	%p6, %r42, 0;
	@%p6 bra 	$L__BB1_4;
$L__BB1_5:
	setp.eq.s32 	%p7, %r5, 0;
	@%p7 bra 	$L__BB1_14;
	and.b32  	%r13, %r25, 7;
	setp.lt.u32 	%p8, %r5, 8;
	@%p8 bra 	$L__BB1_8;
	add.s32 	%r35, %r44, %r3;
	mul.wide.u32 	%rd17, %r35, 4;
	add.s64 	%rd18, %rd2, %rd17;
	ld.global.f32 	%f66, [%rd18];
	add.s32 	%r36, %r44, %r4;
	mul.wide.s32 	%rd19, %r36, 4;
	add.s64 	%rd20, %rd1, %rd19;
	ld.global.f32 	%f67, [%rd20];
	fma.rn.f32 	%f68, %f66, %f67, %f111;
	cvt.u64.u32 	%rd21, %r3;
	cvt.u64.u32 	%rd22, %r44;
	add.s64 	%rd23, %rd22, %rd21;
	shl.b64 	%rd24, %rd23, 2;
	add.s64 	%rd25, %rd2, %rd24;
	ld.global.f32 	%f69, [%rd25+4];
	ld.global.f32 	%f70, [%rd20+4];
	fma.rn.f32 	%f71, %f69, %f70, %f68;
	ld.global.f32 	%f72, [%rd25+8];
	ld.global.f32 	%f73, [%rd20+8];
	fma.rn.f32 	%f74, %f72, %f73, %f71;
	ld.global.f32 	%f75, [%rd25+12];
	ld.global.f32 	%f76, [%rd20+12];
	fma.rn.f32 	%f77, %f75, %f76, %f74;
	ld.global.f32 	%f78, [%rd25+16];
	ld.global.f32 	%f79, [%rd20+16];
	fma.rn.f32 	%f80, %f78, %f79, %f77;
	ld.global.f32 	%f81, [%rd25+20];
	ld.global.f32 	%f82, [%rd20+20];
	fma.rn.f32 	%f83, %f81, %f82, %f80;
	ld.global.f32 	%f84, [%rd25+24];
	ld.global.f32 	%f85, [%rd20+24];
	fma.rn.f32 	%f86, %f84, %f85, %f83;
	ld.global.f32 	%f87, [%rd25+28];
	ld.global.f32 	%f88, [%rd20+28];
	fma.rn.f32 	%f111, %f87, %f88, %f86;
	add.s32 	%r44, %r44, 8;
$L__BB1_8:
	setp.eq.s32 	%p9, %r13, 0;
	@%p9 bra 	$L__BB1_14;
	and.b32  	%r16, %r25, 3;
	setp.lt.u32 	%p10, %r13, 4;
	@%p10 bra 	$L__BB1_11;
	add.s32 	%r37, %r44, %r3;
	mul.wide.u32 	%rd26, %r37, 4;
	add.s64 	%rd27, %rd2, %rd26;
	ld.global.f32 	%f90, [%rd27];
	add.s32 	%r38, %r44, %r4;
	mul.wide.s32 	%rd28, %r38, 4;
	add.s64 	%rd29, %rd1, %rd28;
	ld.global.f32 	%f91, [%rd29];
	fma.rn.f32 	%f92, %f90, %f91, %f111;
	cvt.u64.u32 	%rd30, %r3;
	cvt.u64.u32 	%rd31, %r44;
	add.s64 	%rd32, %rd31, %rd30;
	shl.b64 	%rd33, %rd32, 2;
	add.s64 	%rd34, %rd2, %rd33;
	ld.global.f32 	%f93, [%rd34+4];
	ld.global.f32 	%f94, [%rd29+4];
	fma.rn.f32 	%f95, %f93, %f94, %f92;
	ld.global.f32 	%f96, [%rd34+8];
	ld.global.f32 	%f97, [%rd29+8];
	fma.rn.f32 	%f98, %f96, %f97, %f95;
	ld.global.f32 	%f99, [%rd34+12];
	ld.global.f32 	%f100, [%rd29+12];
	fma.rn.f32 	%f111, %f99, %f100, %f98;
	add.s32 	%r44, %r44, 4;
$L__BB1_11:
	setp.eq.s32 	%p11, %r16, 0;
	@%p11 bra 	$L__BB1_14;
	add.s32 	%r47, %r44, %r4;
	add.s32 	%r39, %r44, %r3;
	mul.wide.u32 	%rd35, %r39, 4;
	add.s64 	%rd42, %rd2, %rd35;
	neg.s32 	%r46, %r16;
$L__BB1_13:
	.pragma "nounroll";
	mul.wide.s32 	%rd36, %r47, 4;
	add.s64 	%rd37, %rd1, %rd36;
	ld.global.f32 	%f101, [%rd42];
	ld.global.f32 	%f102, [%rd37];
	fma.rn.f32 	%f111, %f101, %f102, %f111;
	add.s32 	%r47, %r47, 1;
	add.s64 	%rd42, %rd42, 4;
	add.s32 	%r46, %r46, 1;
	setp.ne.s32 	%p12, %r46, 0;
	@%p12 bra 	$L__BB1_13;
$L__BB1_14:
	mad.lo.s32 	%r40, %r26, %r1, %r2;
	cvta.to.global.u64 	%rd38, %rd10;
	mul.wide.s32 	%rd39, %r40, 4;
	add.s64 	%rd40, %rd38, %rd39;
	st.global.f32 	[%rd40], %f111;
$L__BB1_15:
	ret;

}
	// .globl	_Z14gemm_tn_kernelPfS_S_iii
.visible .entry _Z14gemm_tn_kernelPfS_S_iii(
	.param .u64 .ptr .align 1 _Z14gemm_tn_kernelPfS_S_iii_param_0,
	.param .u64 .ptr .align 1 _Z14gemm_tn_kernelPfS_S_iii_param_1,
	.param .u64 .ptr .align 1 _Z14gemm_tn_kernelPfS_S_iii_param_2,
	.param .u32 _Z14gemm_tn_kernelPfS_S_iii_param_3,
	.param .u32 _Z14gemm_tn_kernelPfS_S_iii_param_4,
	.param .u32 _Z14gemm_tn_kernelPfS_S_iii_param_5
)
{
	.reg .pred 	%p<13>;
	.reg .b32 	%r<44>;
	.reg .b32 	%f<68>;
	.reg .b64 	%rd<53>;

	ld.param.u64 	%rd4, [_Z14gemm_tn_kernelPfS_S_iii_param_0];
	ld.param.u64 	%rd5, [_Z14gemm_tn_kernelPfS_S_iii_param_1];
	ld.param.u64 	%rd3, [_Z14gemm_tn_kernelPfS_S_iii_param_2];
	ld.param.u32 	%r20, [_Z14gemm_tn_kernelPfS_S_iii_param_3];
	ld.param.u32 	%r21, [_Z14gemm_tn_kernelPfS_S_iii_param_4];
	ld.param.u32 	%r22, [_Z14gemm_tn_kernelPfS_S_iii_param_5];
	cvta.to.global.u64 	%rd1, %rd5;
	cvta.to.global.u64 	%rd2, %rd4;
	mov.u32 	%r23, %ctaid.y;
	mov.u32 	%r24, %ntid.y;
	mov.u32 	%r25, %tid.y;
	mad.lo.s32 	%r1, %r23, %r24, %r25;
	mov.u32 	%r26, %ctaid.x;
	mov.u32 	%r27, %ntid.x;
	mov.u32 	%r28, %tid.x;
	mad.lo.s32 	%r2, %r26, %r27, %r28;
	setp.ge.s32 	%p1, %r1, %r21;
	setp.ge.s32 	%p2, %r2, %r22;
	or.pred  	%p3, %p1, %p2;
	@%p3 bra 	$L__BB2_14;
	setp.lt.s32 	%p4, %r20, 1;
	mov.f32 	%f67, 0f00000000;
	@%p4 bra 	$L__BB2_13;
	and.b32  	%r3, %r20, 7;
	setp.lt.u32 	%p5, %r20, 8;
	mov.f32 	%f67, 0f00000000;
	mov.b32 	%r42, 0;
	@%p5 bra 	$L__BB2_5;
	and.b32  	%r42, %r20, 2147483640;
	neg.s32 	%r40, %r42;
	shl.b32 	%r6, %r22, 3;
	shl.b32 	%r7, %r21, 3;
	mov.f32 	%f67, 0f00000000;
	mul.wide.s32 	%rd10, %r21, 4;
	mul.wide.s32 	%rd12, %r22, 4;
	mov.u32 	%r38, %r1;
	mov.u32 	%r39, %r2;
$L__BB2_4:
	.pragma "nounroll";
	mul.wide.s32 	%rd6, %r38, 4;
	add.s64 	%rd7, %rd2, %rd6;
	ld.global.f32 	%f17, [%rd7];
	mul.wide.s32 	%rd8, %r39, 4;
	add.s64 	%rd9, %rd1, %rd8;
	ld.global.f32 	%f18, [%rd9];
	fma.rn.f32 	%f19, %f17, %f18, %f67;
	add.s64 	%rd11, %rd7, %rd10;
	ld.global.f32 	%f20, [%rd11];
	add.s64 	%rd13, %rd9, %rd12;
	ld.global.f32 	%f21, [%rd13];
	fma.rn.f32 	%f22, %f20, %f21, %f19;
	add.s64 	%rd14, %rd11, %rd10;
	ld.global.f32 	%f23, [%rd14];
	add.s64 	%rd15, %rd13, %rd12;
	ld.global.f32 	%f24, [%rd15];
	fma.rn.f32 	%f25, %f23, %f24, %f22;
	add.s64 	%rd16, %rd14, %rd10;
	ld.global.f32 	%f26, [%rd16];
	add.s64 	%rd17, %rd15, %rd12;
	ld.global.f32 	%f27, [%rd17];
	fma.rn.f32 	%f28, %f26, %f27, %f25;
	add.s64 	%rd18, %rd16, %rd10;
	ld.global.f32 	%f29, [%rd18];
	add.s64 	%rd19, %rd17, %rd12;
	ld.global.f32 	%f30, [%rd19];
	fma.rn.f32 	%f31, %f29, %f30, %f28;
	add.s64 	%rd20, %rd18, %rd10;
	ld.global.f32 	%f32, [%rd20];
	add.s64 	%rd21, %rd19, %rd12;
	ld.global.f32 	%f33, [%rd21];
	fma.rn.f32 	%f34, %f32, %f33, %f31;
	add.s64 	%rd22, %rd20, %rd10;
	ld.global.f32 	%f35, [%rd22];
	add.s64 	%rd23, %rd21, %rd12;
	ld.global.f32 	%f36, [%rd23];
	fma.rn.f32 	%f37, %f35, %f36, %f34;
	add.s64 	%rd24, %rd22, %rd10;
	ld.global.f32 	%f38, [%rd24];
	add.s64 	%rd25, %rd23, %rd12;
	ld.global.f32 	%f39, [%rd25];
	fma.rn.f32 	%f67, %f38, %f39, %f37;
	add.s32 	%r40, %r40, 8;
	add.s32 	%r39, %r39, %r6;
	add.s32 	%r38, %r38, %r7;
	setp.ne.s32 	%p6, %r40, 0;
	@%p6 bra 	$L__BB2_4;
$L__BB2_5:
	setp.eq.s32 	%p7, %r3, 0;
	@%p7 bra 	$L__BB2_13;
	and.b32  	%r15, %r20, 3;
	setp.lt.u32 	%p8, %r3, 4;
	@%p8 bra 	$L__BB2_8;
	mad.lo.s32 	%r30, %r42, %r21, %r1;
	mul.wide.s32 	%rd26, %r30, 4;
	add.s64 	%rd27, %rd2, %rd26;
	ld.global.f32 	%f41, [%rd27];
	mad.lo.s32 	%r31, %r42, %r22, %r2;
	mul.wide.s32 	%rd28, %r31, 4;
	add.s64 	%rd29, %rd1, %rd28;
	ld.global.f32 	%f42, [%rd29];
	fma.rn.f32 	%f43, %f41, %f42, %f67;
	mul.wide.s32 	%rd30, %r21, 4;
	add.s64 	%rd31, %rd27, %rd30;
	ld.global.f32 	%f44, [%rd31];
	mul.wide.s32 	%rd32, %r22, 4;
	add.s64 	%rd33, %rd29, %rd32;
	ld.global.f32 	%f45, [%rd33];
	fma.rn.f32 	%f46, %f44, %f45, %f43;
	add.s64 	%rd34, %rd31, %rd30;
	ld.global.f32 	%f47, [%rd34];
	add.s64 	%rd35, %rd33, %rd32;
	ld.global.f32 	%f48, [%rd35];
	fma.rn.f32 	%f49, %f47, %f48, %f46;
	add.s64 	%rd36, %rd34, %rd30;
	ld.global.f32 	%f50, [%rd36];
	add.s64 	%rd37, %rd35, %rd32;
	ld.global.f32 	%f51, [%rd37];
	fma.rn.f32 	%f67, %f50, %f51, %f49;
	add.s32 	%r42, %r42, 4;
$L__BB2_8:
	setp.eq.s32 	%p9, %r15, 0;
	@%p9 bra 	$L__BB2_13;
	setp.eq.s32 	%p10, %r15, 1;
	@%p10 bra 	$L__BB2_11;
	mad.lo.s32 	%r32, %r42, %r21, %r1;
	mul.wide.s32 	%rd38, %r32, 4;
	add.s64 	%rd39, %rd2, %rd38;
	ld.global.f32 	%f53, [%rd39];
	mad.lo.s32 	%r33, %r42, %r22, %r2;
	mul.wide.s32 	%rd40, %r33, 4;
	add.s64 	%rd41, %rd1, %rd40;
	ld.global.f32 	%f54, [%rd41];
	fma.rn.f32 	%f55, %f53, %f54, %f67;
	mul.wide.s32 	%rd42, %r21, 4;
	add.s64 	%rd43, %rd39, %rd42;
	ld.global.f32 	%f56, [%rd43];
	mul.wide.s32 	%rd44, %r22, 4;
	add.s64 	%rd45, %rd41, %rd44;
	ld.global.f32 	%f57, [%rd45];
	fma.rn.f32 	%f67, %f56, %f57, %f55;
	add.s32 	%r42, %r42, 2;
$L__BB2_11:
	and.b32  	%r34, %r20, 1;
	setp.eq.b32 	%p11, %r34, 1;
	not.pred 	%p12, %p11;
	@%p12 bra 	$L__BB2_13;
	mad.lo.s32 	%r35, %r42, %r21, %r1;
	mul.wide.s32 	%rd46, %r35, 4;
	add.s64 	%rd47, %rd2, %rd46;
	ld.global.f32 	%f58, [%rd47];
	mad.lo.s32 	%r36, %r42, %r22, %r2;
	mul.wide.s32 	%rd48, %r36, 4;
	add.s64 	%rd49, %rd1, %rd48;
	ld.global.f32 	%f59, [%rd49];
	fma.rn.f32 	%f67, %f58, %f59, %f67;
$L__BB2_13:
	mad.lo.s32 	%r37, %r22, %r1, %r2;
	cvta.to.global.u64 	%rd50, %rd3;
	mul.wide.s32 	%rd51, %r37, 4;
	add.s64 	%rd52, %rd50, %rd51;
	st.global.f32 	[%rd52], %f67;
$L__BB2_14:
	ret;

}
	// .globl	_Z22activation_relu_kernelPfi
.visible .entry _Z22activation_relu_kernelPfi(
	.param .u64 .ptr .align 1 _Z22activation_relu_kernelPfi_param_0,
	.param .u32 _Z22activation_relu_kernelPfi_param_1
)
{
	.reg .pred 	%p<2>;
	.reg .b32 	%r<6>;
	.reg .b32 	%f<3>;
	.reg .b64 	%rd<5>;

	ld.param.u64 	%rd1, [_Z22activation_relu_kernelPfi_param_0];
	ld.param.u32 	%r2, [_Z22activation_relu_kernelPfi_param_1];
	mov.u32 	%r3, %ctaid.x;
	mov.u32 	%r4, %ntid.x;
	mov.u32 	%r5, %tid.x;
	mad.lo.s32 	%r1, %r3, %r4, %r5;
	setp.ge.s32 	%p1, %r1, %r2;
	@%p1 bra 	$L__BB3_2;
	cvta.to.global.u64 	%rd2, %rd1;
	mul.wide.s32 	%rd3, %r1, 4;
	add.s64 	%rd4, %rd2, %rd3;
	ld.global.f32 	%f1, [%rd4];
	max.f32 	%f2, %f1, 0f00000000;
	st.global.f32 	[%rd4], %f2;
$L__BB3_2:
	ret;

}
	// .globl	_Z15add_bias_kernelPfS_ii
.visible .entry _Z15add_bias_kernelPfS_ii(
	.param .u64 .ptr .align 1 _Z15add_bias_kernelPfS_ii_param_0,
	.param .u64 .ptr .align 1 _Z15add_bias_kernelPfS_ii_param_1,
	.param .u32 _Z15add_bias_kernelPfS_ii_param_2,
	.param .u32 _Z15add_bias_kernelPfS_ii_param_3
)
{
	.reg .pred 	%p<4>;
	.reg .b32 	%r<9>;
	.reg .b32 	%f<4>;
	.reg .b64 	%rd<9>;

	ld.param.u64 	%rd1, [_Z15add_bias_kernelPfS_ii_param_0];
	ld.param.u64 	%rd2, [_Z15add_bias_kernelPfS_ii_param_1];
	ld.param.u32 	%r3, [_Z15add_bias_kernelPfS_ii_param_2];
	ld.param.u32 	%r2, [_Z15add_bias_kernelPfS_ii_param_3];
	mov.u32 	%r4, %ctaid.x;
	mov.u32 	%r5, %ntid.x;
	mov.u32 	%r6, %tid.x;
	mad.lo.s32 	%r1, %r4, %r5, %r6;
	div.s32 	%r7, %r1, %r2;
	setp.ge.s32 	%p1, %r7, %r3;
	setp.lt.s32 	%p2, %r2, 0;
	or.pred  	%p3, %p2, %p1;
	@%p3 bra 	$L__BB4_2;
	cvta.to.global.u64 	%rd3, %rd2;
	cvta.to.global.u64 	%rd4, %rd1;
	rem.s32 	%r8, %r1, %r2;
	mul.wide.s32 	%rd5, %r8, 4;
	add.s64 	%rd6, %rd3, %rd5;
	ld.global.f32 	%f1, [%rd6];
	mul.wide.s32 	%rd7, %r1, 4;
	add.s64 	%rd8, %rd4, %rd7;
	ld.global.f32 	%f2, [%rd8];
	add.f32 	%f3, %f1, %f2;
	st.global.f32 	[%rd8], %f3;
$L__BB4_2:
	ret;

}
	// .globl	_Z25softmax_activation_kernelPfii
.visible .entry _Z25softmax_activation_kernelPfii(
	.param .u64 .ptr .align 1 _Z25softmax_activation_kernelPfii_param_0,
	.param .u32 _Z25softmax_activation_kernelPfii_param_1,
	.param .u32 _Z25softmax_activation_kernelPfii_param_2
)
{
	.reg .pred 	%p<29>;
	.reg .b32 	%r<101>;
	.reg .b32 	%f<393>;
	.reg .b64 	%rd<51>;

	ld.param.u64 	%rd18, [_Z25softmax_activation_kernelPfii_param_0];
	ld.param.u32 	%r48, [_Z25softmax_activation_kernelPfii_param_1];
	ld.param.u32 	%r47, [_Z25softmax_activation_kernelPfii_param_2];
	mov.u32 	%r1, %ctaid.x;
	setp.ge.s32 	%p1, %r1, %r48;
	@%p1 bra 	$L__BB5_40;
	cvta.to.global.u64 	%rd1, %rd18;
	mul.lo.s32 	%r2, %r47, %r1;
	mul.wide.s32 	%rd19, %r2, 4;
	add.s64 	%rd2, %rd1, %rd19;
	ld.global.f32 	%f383, [%rd2];
	setp.lt.s32 	%p2, %r47, 2;
	@%p2 bra 	$L__BB5_15;
	add.s32 	%r3, %r47, -1;
	add.s32 	%r50, %r47, -2;
	and.b32  	%r4, %r3, 15;
	setp.lt.u32 	%p3, %r50, 15;
	mov.b32 	%r87, 1;
	@%p3 bra 	$L__BB5_6;
	and.b32  	%r52, %r3, -16;
	neg.s32 	%r91, %r52;
	add.s64 	%rd21, %rd19, %rd1;
	add.s64 	%rd47, %rd21, 32;
	mov.b32 	%r90, 0;
$L__BB5_4:
	.pragma "nounroll";
	ld.global.f32 	%f28, [%rd47+-28];
	max.f32 	%f29, %f383, %f28;
	ld.global.f32 	%f30, [%rd47+-24];
	max.f32 	%f31, %f29, %f30;
	ld.global.f32 	%f32, [%rd47+-20];
	max.f32 	%f33, %f31, %f32;
	ld.global.f32 	%f34, [%rd47+-16];
	max.f32 	%f35, %f33, %f34;
	ld.global.f32 	%f36, [%rd47+-12];
	max.f32 	%f37, %f35, %f36;
	ld.global.f32 	%f38, [%rd47+-8];
	max.f32 	%f39, %f37, %f38;
	ld.global.f32 	%f40, [%rd47+-4];
	max.f32 	%f41, %f39, %f40;
	ld.global.f32 	%f42, [%rd47];
	max.f32 	%f43, %f41, %f42;
	ld.global.f32 	%f44, [%rd47+4];
	max.f32 	%f45, %f43, %f44;
	ld.global.f32 	%f46, [%rd47+8];
	max.f32 	%f47, %f45, %f46;
	ld.global.f32 	%f48, [%rd47+12];
	max.f32 	%f49, %f47, %f48;
	ld.global.f32 	%f50, [%rd47+16];
	max.f32 	%f51, %f49, %f50;
	ld.global.f32 	%f52, [%rd47+20];
	max.f32 	%f53, %f51, %f52;
	ld.global.f32 	%f54, [%rd47+24];
	max.f32 	%f55, %f53, %f54;
	ld.global.f32 	%f56, [%rd47+28];
	max.f32 	%f57, %f55, %f56;
	ld.global.f32 	%f58, [%rd47+32];
	max.f32 	%f383, %f57, %f58;
	add.s32 	%r91, %r91, 16;
	add.s32 	%r90, %r90, 16;
	add.s64 	%rd47, %rd47, 64;
	setp.eq.s32 	%p4, %r91, 0;
	@%p4 bra 	$L__BB5_5;
	bra.uni 	$L__BB5_4;
$L__BB5_5:
	add.s32 	%r87, %r90, 1;
$L__BB5_6:
	setp.eq.s32 	%p5, %r4, 0;
	@%p5 bra 	$L__BB5_15;
	and.b32  	%r8, %r3, 7;
	setp.lt.u32 	%p6, %r4, 8;
	@%p6 bra 	$L__BB5_9;
	mul.wide.u32 	%rd22, %r87, 4;
	add.s64 	%rd23, %rd2, %rd22;
	ld.global.f32 	%f60, [%rd23];
	max.f32 	%f61, %f383, %f60;
	ld.global.f32 	%f62, [%rd23+4];
	max.f32 	%f63, %f61, %f62;
	ld.global.f32 	%f64, [%rd23+8];
	max.f32 	%f65, %f63, %f64;
	ld.global.f32 	%f66, [%rd23+12];
	max.f32 	%f67, %f65, %f66;
	ld.global.f32 	%f68, [%rd23+16];
	max.f32 	%f69, %f67, %f68;
	ld.global.f32 	%f70, [%rd23+20];
	max.f32 	%f71, %f69, %f70;
	ld.global.f32 	%f72, [%rd23+24];
	max.f32 	%f73, %f71, %f72;
	ld.global.f32 	%f74, [%rd23+28];
	max.f32 	%f383, %f73, %f74;
	add.s32 	%r87, %r87, 8;
$L__BB5_9:
	setp.eq.s32 	%p7, %r8, 0;
	@%p7 bra 	$L__BB5_15;
	and.b32  	%r11, %r3, 3;
	setp.lt.u32 	%p8, %r8, 4;
	@%p8 bra 	$L__BB5_12;
	mul.wide.u32 	%rd24, %r87, 4;
	add.s64 	%rd25, %rd2, %rd24;
	ld.global.f32 	%f76, [%rd25];
	max.f32 	%f77, %f383, %f76;
	ld.global.f32 	%f78, [%rd25+4];
	max.f32 	%f79, %f77, %f78;
	ld.global.f32 	%f80, [%rd25+8];
	max.f32 	%f81, %f79, %f80;
	ld.global.f32 	%f82, [%rd25+12];
	max.f32 	%f383, %f81, %f82;
	add.s32 	%r87, %r87, 4;
$L__BB5_12:
	setp.eq.s32 	%p9, %r11, 0;
	@%p9 bra 	$L__BB5_15;
	mul.wide.u32 	%rd27, %r87, 4;
	add.s64 	%rd28, %rd19, %rd27;
	add.s64 	%rd46, %rd1, %rd28;
	neg.s32 	%r89, %r11;
$L__BB5_14:
	.pragma "nounroll";
	ld.global.f32 	%f83, [%rd46];
	max.f32 	%f383, %f383, %f83;
	add.s64 	%rd46, %rd46, 4;
	add.s32 	%r89, %r89, 1;
	setp.ne.s32 	%p10, %r89, 0;
	@%p10 bra 	$L__BB5_14;
$L__BB5_15:
	setp.lt.s32 	%p11, %r47, 1;
	mov.f32 	%f391, 0f00000000;
	@%p11 bra 	$L__BB5_27;
	and.b32  	%r17, %r47, 7;
	setp.lt.u32 	%p12, %r47, 8;
	mov.f32 	%f391, 0f00000000;
	mov.b32 	%r92, 0;
	@%p12 bra 	$L__BB5_19;
	and.b32  	%r92, %r47, 2147483640;
	neg.s32 	%r95, %r92;
	add.s64 	%rd30, %rd19, %rd1;
	add.s64 	%rd48, %rd30, 16;
	mov.f32 	%f391, 0f00000000;
$L__BB5_18:
	.pragma "nounroll";
	ld.global.f32 	%f88, [%rd48+-16];
	sub.f32 	%f89, %f88, %f383;
	fma.rn.f32 	%f90, %f89, 0f3BBB989D, 0f3F000000;
	cvt.sat.f32.f32 	%f91, %f90;
	mov.f32 	%f92, 0f4B400001;
	mov.f32 	%f93, 0f437C0000;
	fma.rm.f32 	%f94, %f91, %f93, %f92;
	add.f32 	%f95, %f94, 0fCB40007F;
	neg.f32 	%f96, %f95;
	fma.rn.f32 	%f97, %f89, 0f3FB8AA3B, %f96;
	fma.rn.f32 	%f98, %f89, 0f32A57060, %f97;
	mov.b32 	%r54, %f94;
	shl.b32 	%r55, %r54, 23;
	mov.b32 	%f99, %r55;
	ex2.approx.ftz.f32 	%f100, %f98;
	mul.f32 	%f101, %f100, %f99;
	st.global.f32 	[%rd48+-16], %f101;
	add.f32 	%f102, %f391, %f101;
	ld.global.f32 	%f103, [%rd48+-12];
	sub.f32 	%f104, %f103, %f383;
	fma.rn.f32 	%f105, %f104, 0f3BBB989D, 0f3F000000;
	cvt.sat.f32.f32 	%f106, %f105;
	fma.rm.f32 	%f107, %f106, %f93, %f92;
	add.f32 	%f108, %f107, 0fCB40007F;
	neg.f32 	%f109, %f108;
	fma.rn.f32 	%f110, %f104, 0f3FB8AA3B, %f109;
	fma.rn.f32 	%f111, %f104, 0f32A57060, %f110;
	mov.b32 	%r56, %f107;
	shl.b32 	%r57, %r56, 23;
	mov.b32 	%f112, %r57;
	ex2.approx.ftz.f32 	%f113, %f111;
	mul.f32 	%f114, %f113, %f112;
	st.global.f32 	[%rd48+-12], %f114;
	add.f32 	%f115, %f102, %f114;
	ld.global.f32 	%f116, [%rd48+-8];
	sub.f32 	%f117, %f116, %f383;
	fma.rn.f32 	%f118, %f117, 0f3BBB989D, 0f3F000000;
	cvt.sat.f32.f32 	%f119, %f118;
	fma.rm.f32 	%f120, %f119, %f93, %f92;
	add.f32 	%f121, %f120, 0fCB40007F;
	neg.f32 	%f122, %f121;
	fma.rn.f32 	%f123, %f117, 0f3FB8AA3B, %f122;
	fma.rn.f32 	%f124, %f117, 0f32A57060, %f123;
	mov.b32 	%r58, %f120;
	shl.b32 	%r59, %r58, 23;
	mov.b32 	%f125, %r59;
	ex2.approx.ftz.f32 	%f126, %f124;
	mul.f32 	%f127, %f126, %f125;
	st.global.f32 	[%rd48+-8], %f127;
	add.f32 	%f128, %f115, %f127;
	ld.global.f32 	%f129, [%rd48+-4];
	sub.f32 	%f130, %f129, %f383;
	fma.rn.f32 	%f131, %f130, 0f3BBB989D, 0f3F000000;
	cvt.sat.f32.f32 	%f132, %f131;
	fma.rm.f32 	%f133, %f132, %f93, %f92;
	add.f32 	%f134, %f133, 0fCB40007F;
	neg.f32 	%f135, %f134;
	fma.rn.f32 	%f136, %f130, 0f3FB8AA3B, %f135;
	fma.rn.f32 	%f137, %f130, 0f32A57060, %f136;
	mov.b32 	%r60, %f133;
	shl.b32 	%r61, %r60, 23;
	mov.b32 	%f138, %r61;
	ex2.approx.ftz.f32 	%f139, %f137;
	mul.f32 	%f140, %f139, %f138;
	st.global.f32 	[%rd48+-4], %f140;
	add.f32 	%f141, %f128, %f140;
	ld.global.f32 	%f142, [%rd48];
	sub.f32 	%f143, %f142, %f383;
	fma.rn.f32 	%f144, %f143, 0f3BBB989D, 0f3F000000;
	cvt.sat.f32.f32 	%f145, %f144;
	fma.rm.f32 	%f146, %f145, %f93, %f92;
	add.f32 	%f147, %f146, 0fCB40007F;
	neg.f32 	%f148, %f147;
	fma.rn.f32 	%f149, %f143, 0f3FB8AA3B, %f148;
	fma.rn.f32 	%f150, %f143, 0f32A57060, %f149;
	mov.b32 	%r62, %f146;
	shl.b32 	%r63, %r62, 23;
	mov.b32 	%f151, %r63;
	ex2.approx.ftz.f32 	%f152, %f150;
	mul.f32 	%f153, %f152, %f151;
	st.global.f32 	[%rd48], %f153;
	add.f32 	%f154, %f141, %f153;
	ld.global.f32 	%f155, [%rd48+4];
	sub.f32 	%f156, %f155, %f383;
	fma.rn.f32 	%f157, %f156, 0f3BBB989D, 0f3F000000;
	cvt.sat.f32.f32 	%f158, %f157;
	fma.rm.f32 	%f159, %f158, %f93, %f92;
	add.f32 	%f160, %f159, 0fCB40007F;
	neg.f32 	%f161, %f160;
	fma.rn.f32 	%f162, %f156, 0f3FB8AA3B, %f161;
	fma.rn.f32 	%f163, %f156, 0f32A57060, %f162;
	mov.b32 	%r64, %f159;
	shl.b32 	%r65, %r64, 23;
	mov.b32 	%f164, %r65;
	ex2.approx.ftz.f32 	%f165, %f163;
	mul.f32 	%f166, %f165, %f164;
	st.global.f32 	[%rd48+4], %f166;
	add.f32 	%f167, %f154, %f166;
	ld.global.f32 	%f168, [%rd48+8];
	sub.f32 	%f169, %f168, %f383;
	fma.rn.f32 	%f170, %f169, 0f3BBB989D, 0f3F000000;
	cvt.sat.f32.f32 	%f171, %f170;
	fma.rm.f32 	%f172, %f171, %f93, %f92;
	add.f32 	%f173, %f172, 0fCB40007F;
	neg.f32 	%f174, %f173;
	fma.rn.f32 	%f175, %f169, 0f3FB8AA3B, %f174;
	fma.rn.f32 	%f176, %f169, 0f32A57060, %f175;
	mov.b32 	%r66, %f172;
	shl.b32 	%r67, %r66, 23;
	mov.b32 	%f177, %r67;
	ex2.approx.ftz.f32 	%f178, %f176;
	mul.f32 	%f179, %f178, %f177;
	st.global.f32 	[%rd48+8], %f179;
	add.f32 	%f180, %f167, %f179;
	ld.global.f32 	%f181, [%rd48+12];
	sub.f32 	%f182, %f181, %f383;
	fma.rn.f32 	%f183, %f182, 0f3BBB989D, 0f3F000000;
	cvt.sat.f32.f32 	%f184, %f183;
	fma.rm.f32 	%f185, %f184, %f93, %f92;
	add.f32 	%f186, %f185, 0fCB40007F;
	neg.f32 	%f187, %f186;
	fma.rn.f32 	%f188, %f182, 0f3FB8AA3B, %f187;
	fma.rn.f32 	%f189, %f182, 0f32A57060, %f188;
	mov.b32 	%r68, %f185;
	shl.b32 	%r69, %r68, 23;
	mov.b32 	%f190, %r69;
	ex2.approx.ftz.f32 	%f191, %f189;
	mul.f32 	%f192, %f191, %f190;
	st.global.f32 	[%rd48+12], %f192;
	add.f32 	%f391, %f180, %f192;
	add.s32 	%r95, %r95, 8;
	add.s64 	%rd48, %rd48, 32;
	setp.eq.s32 	%p13, %r95, 0;
	@%p13 bra 	$L__BB5_19;
	bra.uni 	$L__BB5_18;
$L__BB5_19:
	setp.eq.s32 	%p14, %r17, 0;
	@%p14 bra 	$L__BB5_27;
	and.b32  	%r25, %r47, 3;
	setp.lt.u32 	%p15, %r17, 4;
	@%p15 bra 	$L__BB5_22;
	mul.wide.u32 	%rd31, %r92, 4;
	add.s64 	%rd32, %rd2, %rd31;
	ld.global.f32 	%f194, [%rd32];
	sub.f32 	%f195, %f194, %f383;
	fma.rn.f32 	%f196, %f195, 0f3BBB989D, 0f3F000000;
	cvt.sat.f32.f32 	%f197, %f196;
	mov.f32 	%f198, 0f4B400001;
	mov.f32 	%f199, 0f437C0000;
	fma.rm.f32 	%f200, %f197, %f199, %f198;
	add.f32 	%f201, %f200, 0fCB40007F;
	neg.f32 	%f202, %f201;
	fma.rn.f32 	%f203, %f195, 0f3FB8AA3B, %f202;
	fma.rn.f32 	%f204, %f195, 0f32A57060, %f203;
	mov.b32 	%r70, %f200;
	shl.b32 	%r71, %r70, 23;
	mov.b32 	%f205, %r71;
	ex2.approx.ftz.f32 	%f206, %f204;
	mul.f32 	%f207, %f206, %f205;
	st.global.f32 	[%rd32], %f207;
	add.f32 	%f208, %f391, %f207;
	ld.global.f32 	%f209, [%rd32+4];
	sub.f32 	%f210, %f209, %f383;
	fma.rn.f32 	%f211, %f210, 0f3BBB989D, 0f3F000000;
	cvt.sat.f32.f32 	%f212, %f211;
	fma.rm.f32 	%f213, %f212, %f199, %f198;
	add.f32 	%f214, %f213, 0fCB40007F;
	neg.f32 	%f215, %f214;
	fma.rn.f32 	%f216, %f210, 0f3FB8AA3B, %f215;
	fma.rn.f32 	%f217, %f210, 0f32A57060, %f216;
	mov.b32 	%r72, %f213;
	shl.b32 	%r73, %r72, 23;
	mov.b32 	%f218, %r73;
	ex2.approx.ftz.f32 	%f219, %f217;
	mul.f32 	%f220, %f219, %f218;
	st.global.f32 	[%rd32+4], %f220;
	add.f32 	%f221, %f208, %f220;
	ld.global.f32 	%f222, [%rd32+8];
	sub.f32 	%f223, %f222, %f383;
	fma.rn.f32 	%f224, %f223, 0f3BBB989D, 0f3F000000;
	cvt.sat.f32.f32 	%f225, %f224;
	fma.rm.f32 	%f226, %f225, %f199, %f198;
	add.f32 	%f227, %f226, 0fCB40007F;
	neg.f32 	%f228, %f227;
	fma.rn.f32 	%f229, %f223, 0f3FB8AA3B, %f228;
	fma.rn.f32 	%f230, %f223, 0f32A57060, %f229;
	mov.b32 	%r74, %f226;
	shl.b32 	%r75, %r74, 23;
	mov.b32 	%f231, %r75;
	ex2.approx.ftz.f32 	%f232, %f230;
	mul.f32 	%f233, %f232, %f231;
	st.global.f32 	[%rd32+8], %f233;
	add.f32 	%f234, %f221, %f233;
	ld.global.f32 	%f235, [%rd32+12];
	sub.f32 	%f236, %f235, %f383;
	fma.rn.f32 	%f237, %f236, 0f3BBB989D, 0f3F000000;
	cvt.sat.f32.f32 	%f238, %f237;
	fma.rm.f32 	%f239, %f238, %f199, %f198;
	add.f32 	%f240, %f239, 0fCB40007F;
	neg.f32 	%f241, %f240;
	fma.rn.f32 	%f242, %f236, 0f3FB8AA3B, %f241;
	fma.rn.f32 	%f243, %f236, 0f32A57060, %f242;
	mov.b32 	%r76, %f239;
	shl.b32 	%r77, %r76, 23;
	mov.b32 	%f244, %r77;
	ex2.approx.ftz.f32 	%f245, %f243;
	mul.f32 	%f246, %f245, %f244;
	st.global.f32 	[%rd32+12], %f246;
	add.f32 	%f391, %f234, %f246;
	add.s32 	%r92, %r92, 4;
$L__BB5_22:
	setp.eq.s32 	%p16, %r25, 0;
	@%p16 bra 	$L__BB5_27;
	setp.eq.s32 	%p17, %r25, 1;
	@%p17 bra 	$L__BB5_25;
	mul.wide.u32 	%rd33, %r92, 4;
	add.s64 	%rd34, %rd2, %rd33;
	ld.global.f32 	%f248, [%rd34];
	sub.f32 	%f249, %f248, %f383;
	fma.rn.f32 	%f250, %f249, 0f3BBB989D, 0f3F000000;
	cvt.sat.f32.f32 	%f251, %f250;
	mov.f32 	%f252, 0f4B400001;
	mov.f32 	%f253, 0f437C0000;
	fma.rm.f32 	%f254, %f251, %f253, %f252;
	add.f32 	%f255, %f254, 0fCB40007F;
	neg.f32 	%f256, %f255;
	fma.rn.f32 	%f257, %f249, 0f3FB8AA3B, %f256;
	fma.rn.f32 	%f258, %f249, 0f32A57060, %f257;
	mov.b32 	%r78, %f254;
	shl.b32 	%r79, %r78, 23;
	mov.b32 	%f259, %r79;
	ex2.approx.ftz.f32 	%f260, %f258;
	mul.f32 	%f261, %f260, %f259;
	st.global.f32 	[%rd34], %f261;
	add.f32 	%f262, %f391, %f261;
	ld.global.f32 	%f263, [%rd34+4];
	sub.f32 	%f264, %f263, %f383;
	fma.rn.f32 	%f265, %f264, 0f3BBB989D, 0f3F000000;
	cvt.sat.f32.f32 	%f266, %f265;
	fma.rm.f32 	%f267, %f266, %f253, %f252;
	add.f32 	%f268, %f267, 0fCB40007F;
	neg.f32 	%f269, %f268;
	fma.rn.f32 	%f270, %f264, 0f3FB8AA3B, %f269;
	fma.rn.f32 	%f271, %f264, 0f32A57060, %f270;
	mov.b32 	%r80, %f267;
	shl.b32 	%r81, %r80, 23;
	mov.b32 	%f272, %r81;
	ex2.approx.ftz.f32 	%f273, %f271;
	mul.f32 	%f274, %f273, %f272;
	st.global.f32 	[%rd34+4], %f274;
	add.f32 	%f391, %f262, %f274;
	add.s32 	%r92, %r92, 2;
$L__BB5_25:
	and.b32  	%r82, %r47, 1;
	setp.eq.b32 	%p18, %r82, 1;
	not.pred 	%p19, %p18;
	@%p19 bra 	$L__BB5_27;
	mul.wide.u32 	%rd35, %r92, 4;
	add.s64 	%rd36, %rd2, %rd35;
	ld.global.f32 	%f275, [%rd36];
	sub.f32 	%f276, %f275, %f383;
	fma.rn.f32 	%f277, %f276, 0f3BBB989D, 0f3F000000;
	cvt.sat.f32.f32 	%f278, %f277;
	mov.f32 	%f279, 0f4B400001;
	mov.f32 	%f280, 0f437C0000;
	fma.rm.f32 	%f281, %f278, %f280, %f279;
	add.f32 	%f282, %f281, 0fCB40007F;
	neg.f32 	%f283, %f282;
	fma.rn.f32 	%f284, %f276, 0f3FB8AA3B, %f283;
	fma.rn.f32 	%f285, %f276, 0f32A57060, %f284;
	mov.b32 	%r83, %f281;
	shl.b32 	%r84, %r83, 23;
	mov.b32 	%f286, %r84;
	ex2.approx.ftz.f32 	%f287, %f285;
	mul.f32 	%f288, %f287, %f286;
	st.global.f32 	[%rd36], %f288;
	add.f32 	%f391, %f391, %f288;
$L__BB5_27:
	setp.lt.s32 	%p20, %r47, 1;
	@%p20 bra 	$L__BB5_40;
	and.b32  	%r30, %r47, 15;
	setp.lt.u32 	%p21, %r47, 16;
	mov.b32 	%r97, 0;
	@%p21 bra 	$L__BB5_31;
	and.b32  	%r97, %r47, 2147483632;
	neg.s32 	%r96, %r97;
	add.s64 	%rd38, %rd19, %rd1;
	add.s64 	%rd49, %rd38, 32;
$L__BB5_30:
	.pragma "nounroll";
	ld.global.f32 	%f289, [%rd49+-32];
	div.rn.f32 	%f290, %f289, %f391;
	max.f32 	%f291, %f290, 0f33D6BF95;
	st.global.f32 	[%rd49+-32], %f291;
	ld.global.f32 	%f292, [%rd49+-28];
	div.rn.f32 	%f293, %f292, %f391;
	max.f32 	%f294, %f293, 0f33D6BF95;
	st.global.f32 	[%rd49+-28], %f294;
	ld.global.f32 	%f295, [%rd49+-24];
	div.rn.f32 	%f296, %f295, %f391;
	max.f32 	%f297, %f296, 0f33D6BF95;
	st.global.f32 	[%rd49+-24], %f297;
	ld.global.f32 	%f298, [%rd49+-20];
	div.rn.f32 	%f299, %f298, %f391;
	max.f32 	%f300, %f299, 0f33D6BF95;
	st.global.f32 	[%rd49+-20], %f300;
	ld.global.f32 	%f301, [%rd49+-16];
	div.rn.f32 	%f302, %f301, %f391;
	max.f32 	%f303, %f302, 0f33D6BF95;
	st.global.f32 	[%rd49+-16], %f303;
	ld.global.f32 	%f304, [%rd49+-12];
	div.rn.f32 	%f305, %f304, %f391;
	max.f32 	%f306, %f305, 0f33D6BF95;
	st.global.f32 	[%rd49+-12], %f306;
	ld.global.f32 	%f307, [%rd49+-8];
	div.rn.f32 	%f308, %f307, %f391;
	max.f32 	%f309, %f308, 0f33D6BF95;
	st.global.f32 	[%rd49+-8], %f309;
	ld.global.f32 	%f310, [%rd49+-4];
	div.rn.f32 	%f311, %f310, %f391;
	max.f32 	%f312, %f311, 0f33D6BF95;
	st.global.f32 	[%rd49+-4], %f312;
	ld.global.f32 	%f313, [%rd49];
	div.rn.f32 	%f314, %f313, %f391;
	max.f32 	%f315, %f314, 0f33D6BF95;
	st.global.f32 	[%rd49], %f315;
	ld.global.f32 	%f316, [%rd49+4];
	div.rn.f32 	%f317, %f316, %f391;
	max.f32 	%f318, %f317, 0f33D6BF95;
	st.global.f32 	[%rd49+4], %f318;
	ld.global.f32 	%f319, [%rd49+8];
	div.rn.f32 	%f320, %f319, %f391;
	max.f32 	%f321, %f320, 0f33D6BF95;
	st.global.f32 	[%rd49+8], %f321;
	ld.global.f32 	%f322, [%rd49+12];
	div.rn.f32 	%f323, %f322, %f391;
	max.f32 	%f324, %f323, 0f33D6BF95;
	st.global.f32 	[%rd49+12], %f324;
	ld.global.f32 	%f325, [%rd49+16];
	div.rn.f32 	%f326, %f325, %f391;
	max.f32 	%f327, %f326, 0f33D6BF95;
	st.global.f32 	[%rd49+16], %f327;
	ld.global.f32 	%f328, [%rd49+20];
	div.rn.f32 	%f329, %f328, %f391;
	max.f32 	%f330, %f329, 0f33D6BF95;
	st.global.f32 	[%rd49+20], %f330;
	ld.global.f32 	%f331, [%rd49+24];
	div.rn.f32 	%f332, %f331, %f391;
	max.f32 	%f333, %f332, 0f33D6BF95;
	st.global.f32 	[%rd49+24], %f333;
	ld.global.f32 	%f334, [%rd49+28];
	div.rn.f32 	%f335, %f334, %f391;
	max.f32 	%f336, %f335, 0f33D6BF95;
	st.global.f32 	[%rd49+28], %f336;
	add.s32 	%r96, %r96, 16;
	add.s64 	%rd49, %rd49, 64;
	setp.ne.s32 	%p22, %r96, 0;
	@%p22 bra 	$L__BB5_30;
$L__BB5_31:
	setp.eq.s32 	%p23, %r30, 0;
	@%p23 bra 	$L__BB5_40;
	and.b32  	%r38, %r47, 7;
	setp.lt.u32 	%p24, %r30, 8;
	@%p24 bra 	$L__BB5_34;
	mul.wide.u32 	%rd39, %r97, 4;
	add.s64 	%rd40, %rd2, %rd39;
	ld.global.f32 	%f337, [%rd40];
	div.rn.f32 	%f338, %f337, %f391;
	max.f32 	%f339, %f338, 0f33D6BF95;
	st.global.f32 	[%rd40], %f339;
	ld.global.f32 	%f340, [%rd40+4];
	div.rn.f32 	%f341, %f340, %f391;
	max.f32 	%f342, %f341, 0f33D6BF95;
	st.global.f32 	[%rd40+4], %f342;
	ld.global.f32 	%f343, [%rd40+8];
	div.rn.f32 	%f344, %f343, %f391;
	max.f32 	%f345, %f344, 0f33D6BF95;
	st.global.f32 	[%rd40+8], %f345;
	ld.global.f32 	%f346, [%rd40+12];
	div.rn.f32 	%f347, %f346, %f391;
	max.f32 	%f348, %f347, 0f33D6BF95;
	st.global.f32 	[%rd40+12], %f348;
	ld.global.f32 	%f349, [%rd40+16];
	div.rn.f32 	%f350, %f349, %f391;
	max.f32 	%f351, %f350, 0f33D6BF95;
	st.global.f32 	[%rd40+16], %f351;
	ld.global.f32 	%f352, [%rd40+20];
	div.rn.f32 	%f353, %f352, %f391;
	max.f32 	%f354, %f353, 0f33D6BF95;
	st.global.f32 	[%rd40+20], %f354;
	ld.global.f32 	%f355, [%rd40+24];
	div.rn.f32 	%f356, %f355, %f391;
	max.f32 	%f357, %f356, 0f33D6BF95;
	st.global.f32 	[%rd40+24], %f357;
	ld.global.f32 	%f358, [%rd40+28];
	div.rn.f32 	%f359, %f358, %f391;
	max.f32 	%f360, %f359, 0f33D6BF95;
	st.global.f32 	[%rd40+28], %f360;
	add.s32 	%r97, %r97, 8;
$L__BB5_34:
	setp.eq.s32 	%p25, %r38, 0;
	@%p25 bra 	$L__BB5_40;
	and.b32  	%r41, %r47, 3;
	setp.lt.u32 	%p26, %r38, 4;
	@%p26 bra 	$L__BB5_37;
	mul.wide.u32 	%rd41, %r97, 4;
	add.s64 	%rd42, %rd2, %rd41;
	ld.global.f32 	%f361, [%rd42];
	div.rn.f32 	%f362, %f361, %f391;
	max.f32 	%f363, %f362, 0f33D6BF95;
	st.global.f32 	[%rd42], %f363;
	ld.global.f32 	%f364, [%rd42+4];
	div.rn.f32 	%f365, %f364, %f391;
	max.f32 	%f366, %f365, 0f33D6BF95;
	st.global.f32 	[%rd42+4], %f366;
	ld.global.f32 	%f367, [%rd42+8];
	div.rn.f32 	%f368, %f367, %f391;
	max.f32 	%f369, %f368, 0f33D6BF95;
	st.global.f32 	[%rd42+8], %f369;
	ld.global.f32 	%f370, [%rd42+12];
	div.rn.f32 	%f371, %f370, %f391;
	max.f32 	%f372, %f371, 0f33D6BF95;
	st.global.f32 	[%rd42+12], %f372;
	add.s32 	%r97, %r97, 4;
$L__BB5_37:
	setp.eq.s32 	%p27, %r41, 0;
	@%p27 bra 	$L__BB5_40;
	mul.wide.u32 	%rd44, %r97, 4;
	add.s64 	%rd45, %rd19, %rd44;
	add.s64 	%rd50, %rd1, %rd45;
	neg.s32 	%r100, %r41;
$L__BB5_39:
	.pragma "nounroll";
	ld.global.f32 	%f373, [%rd50];
	div.rn.f32 	%f374, %f373, %f391;
	max.f32 	%f375, %f374, 0f33D6BF95;
	st.global.f32 	[%rd50], %f375;
	add.s64 	%rd50, %rd50, 4;
	add.s32 	%r100, %r100, 1;
	setp.ne.s32 	%p28, %r100, 0;
	@%p28 bra 	$L__BB5_39;
$L__BB5_40:
	ret;

}
	// .globl	_Z22clear_gradients_kernelPfi
.visible .entry _Z22clear_gradients_kernelPfi(
	.param .u64 .ptr .align 1 _Z22clear_gradients_kernelPfi_param_0,
	.param .u32 _Z22clear_gradients_kernelPfi_param_1
)
{
	.reg .pred 	%p<2>;
	.reg .b32 	%r<7>;
	.reg .b64 	%rd<5>;

	ld.param.u64 	%rd1, [_Z22clear_gradients_kernelPfi_param_0];
	ld.param.u32 	%r2, [_Z22clear_gradients_kernelPfi_param_1];
	mov.u32 	%r3, %ctaid.x;
	mov.u32 	%r4, %ntid.x;
	mov.u32 	%r5, %tid.x;
	mad.lo.s32 	%r1, %r3, %r4, %r5;
	setp.ge.s32 	%p1, %r1, %r2;
	@%p1 bra 	$L__BB6_2;
	cvta.to.global.u64 	%rd2, %rd1;
	mul.wide.s32 	%rd3, %r1, 4;
	add.s64 	%rd4, %rd2, %rd3;
	mov.b32 	%r6, 0;
	st.global.u32 	[%rd4], %r6;
$L__BB6_2:
	ret;

}
	// .globl	_Z24output_layer_grad_kernelPfS_Pii
.visible .entry _Z24output_layer_grad_kernelPfS_Pii(
	.param .u64 .ptr .align 1 _Z24output_layer_grad_kernelPfS_Pii_param_0,
	.param .u64 .ptr .align 1 _Z24output_layer_grad_kernelPfS_Pii_param_1,
	.param .u64 .ptr .align 1 _Z24output_layer_grad_kernelPfS_Pii_param_2,
	.param .u32 _Z24output_layer_grad_kernelPfS_Pii_param_3
)
{
	.reg .pred 	%p<3>;
	.reg .b32 	%r<12>;
	.reg .b32 	%f<59>;
	.reg .b64 	%rd<18>;

	ld.param.u64 	%rd4, [_Z24output_layer_grad_kernelPfS_Pii_param_0];
	ld.param.u64 	%rd5, [_Z24output_layer_grad_kernelPfS_Pii_param_1];
	ld.param.u64 	%rd6, [_Z24output_layer_grad_kernelPfS_Pii_param_2];
	ld.param.u32 	%r4, [_Z24output_layer_grad_kernelPfS_Pii_param_3];
	mov.u32 	%r5, %ctaid.x;
	mov.u32 	%r6, %ntid.x;
	mov.u32 	%r7, %tid.x;
	mad.lo.s32 	%r1, %r5, %r6, %r7;
	setp.ge.s32 	%p1, %r1, %r4;
	@%p1 bra 	$L__BB7_4;
	cvta.to.global.u64 	%rd7, %rd4;
	cvta.to.global.u64 	%rd8, %rd5;
	cvta.to.global.u64 	%rd9, %rd6;
	mul.lo.s32 	%r9, %r1, 47;
	mul.wide.s32 	%rd10, %r9, 4;
	add.s64 	%rd11, %rd8, %rd10;
	ld.global.f32 	%f2, [%rd11];
	add.s64 	%rd12, %rd7, %rd10;
	st.global.f32 	[%rd12], %f2;
	ld.global.f32 	%f3, [%rd11+4];
	st.global.f32 	[%rd12+4], %f3;
	ld.global.f32 	%f4, [%rd11+8];
	add.s64 	%rd17, %rd12, 8;
	st.global.f32 	[%rd12+8], %f4;
	ld.global.f32 	%f5, [%rd11+12];
	st.global.f32 	[%rd12+12], %f5;
	ld.global.f32 	%f6, [%rd11+16];
	st.global.f32 	[%rd12+16], %f6;
	ld.global.f32 	%f7, [%rd11+20];
	st.global.f32 	[%rd12+20], %f7;
	ld.global.f32 	%f8, [%rd11+24];
	st.global.f32 	[%rd12+24], %f8;
	ld.global.f32 	%f9, [%rd11+28];
	st.global.f32 	[%rd12+28], %f9;
	ld.global.f32 	%f10, [%rd11+32];
	st.global.f32 	[%rd12+32], %f10;
	ld.global.f32 	%f11, [%rd11+36];
	st.global.f32 	[%rd12+36], %f11;
	ld.global.f32 	%f12, [%rd11+40];
	st.global.f32 	[%rd12+40], %f12;
	ld.global.f32 	%f13, [%rd11+44];
	st.global.f32 	[%rd12+44], %f13;
	ld.global.f32 	%f14, [%rd11+48];
	st.global.f32 	[%rd12+48], %f14;
	ld.global.f32 	%f15, [%rd11+52];
	st.global.f32 	[%rd12+52], %f15;
	ld.global.f32 	%f16, [%rd11+56];
	st.global.f32 	[%rd12+56], %f16;
	ld.global.f32 	%f17, [%rd11+60];
	st.global.f32 	[%rd12+60], %f17;
	ld.global.f32 	%f18, [%rd11+64];
	st.global.f32 	[%rd12+64], %f18;
	ld.global.f32 	%f19, [%rd11+68];
	st.global.f32 	[%rd12+68], %f19;
	ld.global.f32 	%f20, [%rd11+72];
	st.global.f32 	[%rd12+72], %f20;
	ld.global.f32 	%f21, [%rd11+76];
	st.global.f32 	[%rd12+76], %f21;
	ld.global.f32 	%f22, [%rd11+80];
	st.global.f32 	[%rd12+80], %f22;
	ld.global.f32 	%f23, [%rd11+84];
	st.global.f32 	[%rd12+84], %f23;
	ld.global.f32 	%f24, [%rd11+88];
	st.global.f32 	[%rd12+88], %f24;
	ld.global.f32 	%f25, [%rd11+92];
	st.global.f32 	[%rd12+92], %f25;
	ld.global.f32 	%f26, [%rd11+96];
	st.global.f32 	[%rd12+96], %f26;
	ld.global.f32 	%f27, [%rd11+100];
	st.global.f32 	[%rd12+100], %f27;
	ld.global.f32 	%f28, [%rd11+104];
	st.global.f32 	[%rd12+104], %f28;
	ld.global.f32 	%f29, [%rd11+108];
	st.global.f32 	[%rd12+108], %f29;
	ld.global.f32 	%f30, [%rd11+112];
	st.global.f32 	[%rd12+112], %f30;
	ld.global.f32 	%f31, [%rd11+116];
	st.global.f32 	[%rd12+116], %f31;
	ld.global.f32 	%f32, [%rd11+120];
	st.global.f32 	[%rd12+120], %f32;
	ld.global.f32 	%f33, [%rd11+124];
	st.global.f32 	[%rd12+124], %f33;
	ld.global.f32 	%f34, [%rd11+128];
	st.global.f32 	[%rd12+128], %f34;
	ld.global.f32 	%f35, [%rd11+132];
	st.global.f32 	[%rd12+132], %f35;
	ld.global.f32 	%f36, [%rd11+136];
	st.global.f32 	[%rd12+136], %f36;
	ld.global.f32 	%f37, [%rd11+140];
	st.global.f32 	[%rd12+140], %f37;
	ld.global.f32 	%f38, [%rd11+144];
	st.global.f32 	[%rd12+144], %f38;
	ld.global.f32 	%f39, [%rd11+148];
	st.global.f32 	[%rd12+148], %f39;
	ld.global.f32 	%f40, [%rd11+152];
	st.global.f32 	[%rd12+152], %f40;
	ld.global.f32 	%f41, [%rd11+156];
	st.global.f32 	[%rd12+156], %f41;
	ld.global.f32 	%f42, [%rd11+160];
	st.global.f32 	[%rd12+160], %f42;
	ld.global.f32 	%f43, [%rd11+164];
	st.global.f32 	[%rd12+164], %f43;
	ld.global.f32 	%f44, [%rd11+168];
	st.global.f32 	[%rd12+168], %f44;
	ld.global.f32 	%f45, [%rd11+172];
	st.global.f32 	[%rd12+172], %f45;
	ld.global.f32 	%f46, [%rd11+176];
	st.global.f32 	[%rd12+176], %f46;
	ld.global.f32 	%f47, [%rd11+180];
	st.global.f32 	[%rd12+180], %f47;
	ld.global.f32 	%f48, [%rd11+184];
	st.global.f32 	[%rd12+184], %f48;
	mul.wide.s32 	%rd13, %r1, 4;
	add.s64 	%rd14, %rd9, %rd13;
	ld.global.u32 	%r10, [%rd14];
	mul.wide.s32 	%rd15, %r10, 4;
	add.s64 	%rd16, %rd12, %rd15;
	ld.global.f32 	%f49, [%rd16];
	add.f32 	%f50, %f49, 0fBF800000;
	st.global.f32 	[%rd16], %f50;
	cvt.rn.f32.s32 	%f1, %r4;
	mov.b32 	%r11, 0;
$L__BB7_2:
	ld.global.f32 	%f51, [%rd17+-8];
	div.rn.f32 	%f52, %f51, %f1;
	st.global.f32 	[%rd17+-8], %f52;
	ld.global.f32 	%f53, [%rd17+-4];
	div.rn.f32 	%f54, %f53, %f1;
	st.global.f32 	[%rd17+-4], %f54;
	ld.global.f32 	%f55, [%rd17];
	div.rn.f32 	%f56, %f55, %f1;
	st.global.f32 	[%rd17], %f56;
	setp.eq.s32 	%p2, %r11, 44;
	@%p2 bra 	$L__BB7_4;
	ld.global.f32 	%f57, [%rd17+4];
	div.rn.f32 	%f58, %f57, %f1;
	st.global.f32 	[%rd17+4], %f58;
	add.s32 	%r11, %r11, 4;
	add.s64 	%rd17, %rd17, 16;
	bra.uni 	$L__BB7_2;
$L__BB7_4:
	ret;

}
	// .globl	_Z22relu_derivative_kernelPfS_i
.visible .entry _Z22relu_derivative_kernelPfS_i(
	.param .u64 .ptr .align 1 _Z22relu_derivative_kernelPfS_i_param_0,
	.param .u64 .ptr .align 1 _Z22relu_derivative_kernelPfS_i_param_1,
	.param .u32 _Z22relu_derivative_kernelPfS_i_param_2
)
{
	.reg .pred 	%p<3>;
	.reg .b32 	%r<6>;
	.reg .b32 	%f<5>;
	.reg .b64 	%rd<8>;

	ld.param.u64 	%rd1, [_Z22relu_derivative_kernelPfS_i_param_0];
	ld.param.u64 	%rd2, [_Z22relu_derivative_kernelPfS_i_param_1];
	ld.param.u32 	%r2, [_Z22relu_derivative_kernelPfS_i_param_2];
	mov.u32 	%r3, %ctaid.x;
	mov.u32 	%r4, %ntid.x;
	mov.u32 	%r5, %tid.x;
	mad.lo.s32 	%r1, %r3, %r4, %r5;
	setp.ge.s32 	%p1, %r1, %r2;
	@%p1 bra 	$L__BB8_2;
	cvta.to.global.u64 	%rd3, %rd2;
	cvta.to.global.u64 	%rd4, %rd1;
	mul.wide.s32 	%rd5, %r1, 4;
	add.s64 	%rd6, %rd3, %rd5;
	ld.global.f32 	%f1, [%rd6];
	setp.gt.f32 	%p2, %f1, 0f00000000;
	selp.f32 	%f2, 0f3F800000, 0f00000000, %p2;
	add.s64 	%rd7, %rd4, %rd5;
	ld.global.f32 	%f3, [%rd7];
	mul.f32 	%f4, %f3, %f2;
	st.global.f32 	[%rd7], %f4;
$L__BB8_2:
	ret;

}
	// .globl	_Z27accumulate_bias_grad_kernelPfS_ii
.visible .entry _Z27accumulate_bias_grad_kernelPfS_ii(
	.param .u64 .ptr .align 1 _Z27accumulate_bias_grad_kernelPfS_ii_param_0,
	.param .u64 .ptr .align 1 _Z27accumulate_bias_grad_kernelPfS_ii_param_1,
	.param .u32 _Z27accumulate_bias_grad_kernelPfS_ii_param_2,
	.param .u32 _Z27accumulate_bias_grad_kernelPfS_ii_param_3
)
{
	.reg .pred 	%p<11>;
	.reg .b32 	%r<38>;
	.reg .b32 	%f<83>;
	.reg .b64 	%rd<43>;

	ld.param.u64 	%rd2, [_Z27accumulate_bias_grad_kernelPfS_ii_param_0];
	ld.param.u64 	%rd3, [_Z27accumulate_bias_grad_kernelPfS_ii_param_1];
	ld.param.u32 	%r23, [_Z27accumulate_bias_grad_kernelPfS_ii_param_2];
	ld.param.u32 	%r24, [_Z27accumulate_bias_grad_kernelPfS_ii_param_3];
	cvta.to.global.u64 	%rd1, %rd3;
	mov.u32 	%r25, %ctaid.x;
	mov.u32 	%r26, %ntid.x;
	mov.u32 	%r27, %tid.x;
	mad.lo.s32 	%r1, %r25, %r26, %r27;
	setp.ge.s32 	%p1, %r1, %r24;
	@%p1 bra 	$L__BB9_15;
	setp.lt.s32 	%p2, %r23, 1;
	mov.f32 	%f82, 0f00000000;
	@%p2 bra 	$L__BB9_14;
	and.b32  	%r2, %r23, 15;
	setp.lt.u32 	%p3, %r23, 16;
	mov.f32 	%f82, 0f00000000;
	mov.b32 	%r34, 0;
	@%p3 bra 	$L__BB9_5;
	and.b32  	%r34, %r23, 2147483632;
	neg.s32 	%r32, %r34;
	shl.b32 	%r5, %r24, 4;
	mov.f32 	%f82, 0f00000000;
	mul.wide.s32 	%rd6, %r24, 4;
	mov.u32 	%r31, %r1;
$L__BB9_4:
	.pragma "nounroll";
	mul.wide.s32 	%rd4, %r31, 4;
	add.s64 	%rd5, %rd1, %rd4;
	ld.global.f32 	%f18, [%rd5];
	add.f32 	%f19, %f82, %f18;
	add.s64 	%rd7, %rd5, %rd6;
	ld.global.f32 	%f20, [%rd7];
	add.f32 	%f21, %f19, %f20;
	add.s64 	%rd8, %rd7, %rd6;
	ld.global.f32 	%f22, [%rd8];
	add.f32 	%f23, %f21, %f22;
	add.s64 	%rd9, %rd8, %rd6;
	ld.global.f32 	%f24, [%rd9];
	add.f32 	%f25, %f23, %f24;
	add.s64 	%rd10, %rd9, %rd6;
	ld.global.f32 	%f26, [%rd10];
	add.f32 	%f27, %f25, %f26;
	add.s64 	%rd11, %rd10, %rd6;
	ld.global.f32 	%f28, [%rd11];
	add.f32 	%f29, %f27, %f28;
	add.s64 	%rd12, %rd11, %rd6;
	ld.global.f32 	%f30, [%rd12];
	add.f32 	%f31, %f29, %f30;
	add.s64 	%rd13, %rd12, %rd6;
	ld.global.f32 	%f32, [%rd13];
	add.f32 	%f33, %f31, %f32;
	add.s64 	%rd14, %rd13, %rd6;
	ld.global.f32 	%f34, [%rd14];
	add.f32 	%f35, %f33, %f34;
	add.s64 	%rd15, %rd14, %rd6;
	ld.global.f32 	%f36, [%rd15];
	add.f32 	%f37, %f35, %f36;
	add.s64 	%rd16, %rd15, %rd6;
	ld.global.f32 	%f38, [%rd16];
	add.f32 	%f39, %f37, %f38;
	add.s64 	%rd17, %rd16, %rd6;
	ld.global.f32 	%f40, [%rd17];
	add.f32 	%f41, %f39, %f40;
	add.s64 	%rd18, %rd17, %rd6;
	ld.global.f32 	%f42, [%rd18];
	add.f32 	%f43, %f41, %f42;
	add.s64 	%rd19, %rd18, %rd6;
	ld.global.f32 	%f44, [%rd19];
	add.f32 	%f45, %f43, %f44;
	add.s64 	%rd20, %rd19, %rd6;
	ld.global.f32 	%f46, [%rd20];
	add.f32 	%f47, %f45, %f46;
	add.s64 	%rd21, %rd20, %rd6;
	ld.global.f32 	%f48, [%rd21];
	add.f32 	%f82, %f47, %f48;
	add.s32 	%r32, %r32, 16;
	add.s32 	%r31, %r31, %r5;
	setp.ne.s32 	%p4, %r32, 0;
	@%p4 bra 	$L__BB9_4;
$L__BB9_5:
	setp.eq.s32 	%p5, %r2, 0;
	@%p5 bra 	$L__BB9_14;
	and.b32  	%r11, %r23, 7;
	setp.lt.u32 	%p6, %r2, 8;
	@%p6 bra 	$L__BB9_8;
	mad.lo.s32 	%r29, %r34, %r24, %r1;
	mul.wide.s32 	%rd22, %r29, 4;
	add.s64 	%rd23, %rd1, %rd22;
	ld.global.f32 	%f50, [%rd23];
	add.f32 	%f51, %f82, %f50;
	mul.wide.s32 	%rd24, %r24, 4;
	add.s64 	%rd25, %rd23, %rd24;
	ld.global.f32 	%f52, [%rd25];
	add.f32 	%f53, %f51, %f52;
	add.s64 	%rd26, %rd25, %rd24;
	ld.global.f32 	%f54, [%rd26];
	add.f32 	%f55, %f53, %f54;
	add.s64 	%rd27, %rd26, %rd24;
	ld.global.f32 	%f56, [%rd27];
	add.f32 	%f57, %f55, %f56;
	add.s64 	%rd28, %rd27, %rd24;
	ld.global.f32 	%f58, [%rd28];
	add.f32 	%f59, %f57, %f58;
	add.s64 	%rd29, %rd28, %rd24;
	ld.global.f32 	%f60, [%rd29];
	add.f32 	%f61, %f59, %f60;
	add.s64 	%rd30, %rd29, %rd24;
	ld.global.f32 	%f62, [%rd30];
	add.f32 	%f63, %f61, %f62;
	add.s64 	%rd31, %rd30, %rd24;
	ld.global.f32 	%f64, [%rd31];
	add.f32 	%f82, %f63, %f64;
	add.s32 	%r34, %r34, 8;
$L__BB9_8:
	setp.eq.s32 	%p7, %r11, 0;
	@%p7 bra 	$L__BB9_14;
	and.b32  	%r14, %r23, 3;
	setp.lt.u32 	%p8, %r11, 4;
	@%p8 bra 	$L__BB9_11;
	mad.lo.s32 	%r30, %r34, %r24, %r1;
	mul.wide.s32 	%rd32, %r30, 4;
	add.s64 	%rd33, %rd1, %rd32;
	ld.global.f32 	%f66, [%rd33];
	add.f32 	%f67, %f82, %f66;
	mul.wide.s32 	%rd34, %r24, 4;
	add.s64 	%rd35, %rd33, %rd34;
	ld.global.f32 	%f68, [%rd35];
	add.f32 	%f69, %f67, %f68;
	add.s64 	%rd36, %rd35, %rd34;
	ld.global.f32 	%f70, [%rd36];
	add.f32 	%f71, %f69, %f70;
	add.s64 	%rd37, %rd36, %rd34;
	ld.global.f32 	%f72, [%rd37];
	add.f32 	%f82, %f71, %f72;
	add.s32 	%r34, %r34, 4;
$L__BB9_11:
	setp.eq.s32 	%p9, %r14, 0;
	@%p9 bra 	$L__BB9_14;
	mad.lo.s32 	%r37, %r34, %r24, %r1;
	neg.s32 	%r36, %r14;
$L__BB9_13:
	.pragma "nounroll";
	mul.wide.s32 	%rd38, %r37, 4;
	add.s64 	%rd39, %rd1, %rd38;
	ld.global.f32 	%f73, [%rd39];
	add.f32 	%f82, %f82, %f73;
	add.s32 	%r37, %r37, %r24;
	add.s32 	%r36, %r36, 1;
	setp.ne.s32 	%p10, %r36, 0;
	@%p10 bra 	$L__BB9_13;
$L__BB9_14:
	cvta.to.global.u64 	%rd40, %rd2;
	mul.wide.s32 	%rd41, %r1, 4;
	add.s64 	%rd42, %rd40, %rd41;
	st.global.f32 	[%rd42], %f82;
$L__BB9_15:
	ret;

}
	// .globl	_Z17sgd_update_kernelPfS_i
.visible .entry _Z17sgd_update_kernelPfS_i(
	.param .u64 .ptr .align 1 _Z17sgd_update_kernelPfS_i_param_0,
	.param .u64 .ptr .align 1 _Z17sgd_update_kernelPfS_i_param_1,
	.param .u32 _Z17sgd_update_kernelPfS_i_param_2
)
{
	.reg .pred 	%p<2>;
	.reg .b32 	%r<6>;
	.reg .b32 	%f<4>;
	.reg .b64 	%rd<8>;

	ld.param.u64 	%rd1, [_Z17sgd_update_kernelPfS_i_param_0];
	ld.param.u64 	%rd2, [_Z17sgd_update_kernelPfS_i_param_1];
	ld.param.u32 	%r2, [_Z17sgd_update_kernelPfS_i_param_2];
	mov.u32 	%r3, %ctaid.x;
	mov.u32 	%r4, %ntid.x;
	mov.u32 	%r5, %tid.x;
	mad.lo.s32 	%r1, %r3, %r4, %r5;
	setp.ge.s32 	%p1, %r1, %r2;
	@%p1 bra 	$L__BB10_2;
	cvta.to.global.u64 	%rd3, %rd2;
	cvta.to.global.u64 	%rd4, %rd1;
	mul.wide.s32 	%rd5, %r1, 4;
	add.s64 	%rd6, %rd3, %rd5;
	ld.global.f32 	%f1, [%rd6];
	add.s64 	%rd7, %rd4, %rd5;
	ld.global.f32 	%f2, [%rd7];
	fma.rn.f32 	%f3, %f1, 0fBC23D70A, %f2;
	st.global.f32 	[%rd7], %f3;
$L__BB10_2:
	ret;

}


// ===== COMPILED SASS (sm_100) =====

	.target	sm_100

	.elftype	@"ET_EXEC"


//--------------------- .note.nv.tkinfo           --------------------------
	.section	.note.nv.tkinfo,"",@"SHT_NOTE"
	.sectionflags	@"SHF_NOTE_NV_TKINFO"
	.tkinfo
        /*0018*/ 	.word	0x00000002
        /*0030*/ 	.string	""
        /*0030*/ 	.string	"ptxas"
        /*0030*/ 	.string	"Cuda compilation tools, release 13.0, V13.0.88"
        /*0030*/ 	.string	"Build cuda_13.0.r13.0/compiler.36424714_0"
        /*0030*/ 	.string	"-arch sm_100 -m 64 "



//--------------------- .note.nv.cuinfo           --------------------------
	.section	.note.nv.cuinfo,"",@"SHT_NOTE"
	.sectionflags	@"SHF_NOTE_NV_CUINFO"
        /*0018*/ 	.short	0x0002
        /*001a*/ 	.short	0x0064
        /*001c*/ 	.short	0x0082
	.zero		2


//--------------------- .nv.info                  --------------------------
	.section	.nv.info,"",@"SHT_CUDA_INFO"
	.align	4


	//----- nvinfo : EIATTR_REGCOUNT
	.align		4
        /*0000*/ 	.byte	0x04, 0x2f
        /*0002*/ 	.short	(.L_1 - .L_0)
	.align		4
.L_0:
        /*0004*/ 	.word	index@(_Z14gemm_nn_kernelPfS_S_iii)
        /*0008*/ 	.word	0x00000020


	//----- nvinfo : EIATTR_FRAME_SIZE
	.align		4
.L_1:
        /*000c*/ 	.byte	0x04, 0x11
        /*000e*/ 	.short	(.L_3 - .L_2)
	.align		4
.L_2:
        /*0010*/ 	.word	index@(_Z14gemm_nn_kernelPfS_S_iii)
        /*0014*/ 	.word	0x00000000


	//----- nvinfo : EIATTR_REGCOUNT
	.align		4
.L_3:
        /*0018*/ 	.byte	0x04, 0x2f
        /*001a*/ 	.short	(.L_5 - .L_4)
	.align		4
.L_4:
        /*001c*/ 	.word	index@(_Z14gemm_nt_kernelPfS_S_iii)
        /*0020*/ 	.word	0x0000001f


	//----- nvinfo : EIATTR_FRAME_SIZE
	.align		4
.L_5:
        /*0024*/ 	.byte	0x04, 0x11
        /*0026*/ 	.short	(.L_7 - .L_6)
	.align		4
.L_6:
        /*0028*/ 	.word	index@(_Z14gemm_nt_kernelPfS_S_iii)
        /*002c*/ 	.word	0x00000000


	//----- nvinfo : EIATTR_REGCOUNT
	.align		4
.L_7:
        /*0030*/ 	.byte	0x04, 0x2f
        /*0032*/ 	.short	(.L_9 - .L_8)
	.align		4
.L_8:
        /*0034*/ 	.word	index@(_Z14gemm_tn_kernelPfS_S_iii)
        /*0038*/ 	.word	0x00000020


	//----- nvinfo : EIATTR_FRAME_SIZE
	.align		4
.L_9:
        /*003c*/ 	.byte	0x04, 0x11
        /*003e*/ 	.short	(.L_11 - .L_10)
	.align		4
.L_10:
        /*0040*/ 	.word	index@(_Z14gemm_tn_kernelPfS_S_iii)
        /*0044*/ 	.word	0x00000000


	//----- nvinfo : EIATTR_REGCOUNT
	.align		4
.L_11:
        /*0048*/ 	.byte	0x04, 0x2f
        /*004a*/ 	.short	(.L_13 - .L_12)
	.align		4
.L_12:
        /*004c*/ 	.word	index@(_Z22activation_relu_kernelPfi)
        /*0050*/ 	.word	0x00000008


	//----- nvinfo : EIATTR_FRAME_SIZE
	.align		4
.L_13:
        /*0054*/ 	.byte	0x04, 0x11
        /*0056*/ 	.short	(.L_15 - .L_14)
	.align		4
.L_14:
        /*0058*/ 	.word	index@(_Z22activation_relu_kernelPfi)
        /*005c*/ 	.word	0x00000000


	//----- nvinfo : EIATTR_REGCOUNT
	.align		4
.L_15:
        /*0060*/ 	.byte	0x04, 0x2f
        /*0062*/ 	.short	(.L_17 - .L_16)
	.align		4
.L_16:
        /*0064*/ 	.word	index@(_Z15add_bias_kernelPfS_ii)
        /*0068*/ 	.word	0x0000000c


	//----- nvinfo : EIATTR_FRAME_SIZE
	.align		4
.L_17:
        /*006c*/ 	.byte	0x04, 0x11
        /*006e*/ 	.short	(.L_19 - .L_18)
	.align		4
.L_18:
        /*0070*/ 	.word	index@(_Z15add_bias_kernelPfS_ii)
        /*0074*/ 	.word	0x00000000


	//----- nvinfo : EIATTR_REGCOUNT
	.align		4
.L_19:
        /*0078*/ 	.byte	0x04, 0x2f
        /*007a*/ 	.short	(.L_21 - .L_20)
	.align		4
.L_20:
        /*007c*/ 	.word	index@(_Z25softmax_activation_kernelPfii)
        /*0080*/ 	.word	0x00000020


	//----- nvinfo : EIATTR_FRAME_SIZE
	.align		4
.L_21:
        /*0084*/ 	.byte	0x04, 0x11
        /*0086*/ 	.short	(.L_23 - .L_22)
	.align		4
.L_22:
        /*0088*/ 	.word	index@($__internal_1_$__cuda_sm3x_div_rn_noftz_f32_slowpath)
        /*008c*/ 	.word	0x00000000


	//----- nvinfo : EIATTR_FRAME_SIZE
	.align		4
.L_23:
        /*0090*/ 	.byte	0x04, 0x11
        /*0092*/ 	.short	(.L_25 - .L_24)
	.align		4
.L_24:
        /*0094*/ 	.word	index@(_Z25softmax_activation_kernelPfii)
        /*0098*/ 	.word	0x00000000


	//----- nvinfo : EIATTR_REGCOUNT
	.align		4
.L_25:
        /*009c*/ 	.byte	0x04, 0x2f
        /*009e*/ 	.short	(.L_27 - .L_26)
	.align		4
.L_26:
        /*00a0*/ 	.word	index@(_Z22clear_gradients_kernelPfi)
        /*00a4*/ 	.word	0x00000008


	//----- nvinfo : EIATTR_FRAME_SIZE
	.align		4
.L_27:
        /*00a8*/ 	.byte	0x04, 0x11
        /*00aa*/ 	.short	(.L_29 - .L_28)
	.align		4
.L_28:
        /*00ac*/ 	.word	index@(_Z22clear_gradients_kernelPfi)
        /*00b0*/ 	.word	0x00000000


	//----- nvinfo : EIATTR_REGCOUNT
	.align		4
.L_29:
        /*00b4*/ 	.byte	0x04, 0x2f
        /*00b6*/ 	.short	(.L_31 - .L_30)
	.align		4
.L_30:
        /*00b8*/ 	.word	index@(_Z24output_layer_grad_kernelPfS_Pii)
        /*00bc*/ 	.word	0x00000018


	//----- nvinfo : EIATTR_FRAME_SIZE
	.align		4
.L_31:
        /*00c0*/ 	.byte	0x04, 0x11
        /*00c2*/ 	.short	(.L_33 - .L_32)
	.align		4
.L_32:
        /*00c4*/ 	.word	index@($__internal_0_$__cuda_sm3x_div_rn_noftz_f32_slowpath)
        /*00c8*/ 	.word	0x00000000


	//----- nvinfo : EIATTR_FRAME_SIZE
	.align		4
.L_33:
        /*00cc*/ 	.byte	0x04, 0x11
        /*00ce*/ 	.short	(.L_35 - .L_34)
	.align		4
.L_34:
        /*00d0*/ 	.word	index@(_Z24output_layer_grad_kernelPfS_Pii)
        /*00d4*/ 	.word	0x00000000


	//----- nvinfo : EIATTR_REGCOUNT
	.align		4
.L_35:
        /*00d8*/ 	.byte	0x04, 0x2f
        /*00da*/ 	.short	(.L_37 - .L_36)
	.align		4
.L_36:
        /*00dc*/ 	.word	index@(_Z22relu_derivative_kernelPfS_i)
        /*00e0*/ 	.word	0x0000000a


	//----- nvinfo : EIATTR_FRAME_SIZE
	.align		4
.L_37:
        /*00e4*/ 	.byte	0x04, 0x11
        /*00e6*/ 	.short	(.L_39 - .L_38)
	.align		4
.L_38:
        /*00e8*/ 	.word	index@(_Z22relu_derivative_kernelPfS_i)
        /*00ec*/ 	.word	0x00000000


	//----- nvinfo : EIATTR_REGCOUNT
	.align		4
.L_39:
        /*00f0*/ 	.byte	0x04, 0x2f
        /*00f2*/ 	.short	(.L_41 - .L_40)
	.align		4
.L_40:
        /*00f4*/ 	.word	index@(_Z27accumulate_bias_grad_kernelPfS_ii)
        /*00f8*/ 	.word	0x00000020


	//----- nvinfo : EIATTR_FRAME_SIZE
	.align		4
.L_41:
        /*00fc*/ 	.byte	0x04, 0x11
        /*00fe*/ 	.short	(.L_43 - .L_42)
	.align		4
.L_42:
        /*0100*/ 	.word	index@(_Z27accumulate_bias_grad_kernelPfS_ii)
        /*0104*/ 	.word	0x00000000


	//----- nvinfo : EIATTR_REGCOUNT
	.align		4
.L_43:
        /*0108*/ 	.byte	0x04, 0x2f
        /*010a*/ 	.short	(.L_45 - .L_44)
	.align		4
.L_44:
        /*010c*/ 	.word	index@(_Z17sgd_update_kernelPfS_i)
        /*0110*/ 	.word	0x0000000a


	//----- nvinfo : EIATTR_FRAME_SIZE
	.align		4
.L_45:
        /*0114*/ 	.byte	0x04, 0x11
        /*0116*/ 	.short	(.L_47 - .L_46)
	.align		4
.L_46:
        /*0118*/ 	.word	index@(_Z17sgd_update_kernelPfS_i)
        /*011c*/ 	.word	0x00000000


	//----- nvinfo : EIATTR_MIN_STACK_SIZE
	.align		4
.L_47:
        /*0120*/ 	.byte	0x04, 0x12
        /*0122*/ 	.short	(.L_49 - .L_48)
	.align		4
.L_48:
        /*0124*/ 	.word	index@(_Z17sgd_update_kernelPfS_i)
        /*0128*/ 	.word	0x00000000


	//----- nvinfo : EIATTR_MIN_STACK_SIZE
	.align		4
.L_49:
        /*012c*/ 	.byte	0x04, 0x12
        /*012e*/ 	.short	(.L_51 - .L_50)
	.align		4
.L_50:
        /*0130*/ 	.word	index@(_Z27accumulate_bias_grad_kernelPfS_ii)
        /*0134*/ 	.word	0x00000000


	//----- nvinfo : EIATTR_MIN_STACK_SIZE
	.align		4
.L_51:
        /*0138*/ 	.byte	0x04, 0x12
        /*013a*/ 	.short	(.L_53 - .L_52)
	.align		4
.L_52:
        /*013c*/ 	.word	index@(_Z22relu_derivative_kernelPfS_i)
        /*0140*/ 	.word	0x00000000


	//----- nvinfo : EIATTR_MIN_STACK_SIZE
	.align		4
.L_53:
        /*0144*/ 	.byte	0x04, 0x12
        /*0146*/ 	.short	(.L_55 - .L_54)
	.align		4
.L_54:
        /*0148*/ 	.word	index@(_Z24output_layer_grad_kernelPfS_Pii)
        /*014c*/ 	.word	0x00000000


	//----- nvinfo : EIATTR_MIN_STACK_SIZE
	.align		4
.L_55:
        /*0150*/ 	.byte	0x04, 0x12
        /*0152*/ 	.short	(.L_57 - .L_56)
	.align		4
.L_56:
        /*0154*/ 	.word	index@(_Z22clear_gradients_kernelPfi)
        /*0158*/ 	.word	0x00000000


	//----- nvinfo : EIATTR_MIN_STACK_SIZE
	.align		4
.L_57:
        /*015c*/ 	.byte	0x04, 0x12
        /*015e*/ 	.short	(.L_59 - .L_58)
	.align		4
.L_58:
        /*0160*/ 	.word	index@(_Z25softmax_activation_kernelPfii)
        /*0164*/ 	.word	0x00000000


	//----- nvinfo : EIATTR_MIN_STACK_SIZE
	.align		4
.L_59:
        /*0168*/ 	.byte	0x04, 0x12
        /*016a*/ 	.short	(.L_61 - .L_60)
	.align		4
.L_60:
        /*016c*/ 	.word	index@(_Z15add_bias_kernelPfS_ii)
        /*0170*/ 	.word	0x00000000


	//----- nvinfo : EIATTR_MIN_STACK_SIZE
	.align		4
.L_61:
        /*0174*/ 	.byte	0x04, 0x12
        /*0176*/ 	.short	(.L_63 - .L_62)
	.align		4
.L_62:
        /*0178*/ 	.word	index@(_Z22activation_relu_kernelPfi)
        /*017c*/ 	.word	0x00000000


	//----- nvinfo : EIATTR_MIN_STACK_SIZE
	.align		4
.L_63:
        /*0180*/ 	.byte	0x04, 0x12
        /*0182*/ 	.short	(.L_65 - .L_64)
	.align		4
.L_64:
        /*0184*/ 	.word	index@(_Z14gemm_tn_kernelPfS_S_iii)
        /*0188*/ 	.word	0x00000000


	//----- nvinfo : EIATTR_MIN_STACK_SIZE
	.align		4
.L_65:
        /*018c*/ 	.byte	0x04, 0x12
        /*018e*/ 	.short	(.L_67 - .L_66)
	.align		4
.L_66:
        /*0190*/ 	.word	index@(_Z14gemm_nt_kernelPfS_S_iii)
        /*0194*/ 	.word	0x00000000


	//----- nvinfo : EIATTR_MIN_STACK_SIZE
	.align		4
.L_67:
        /*0198*/ 	.byte	0x04, 0x12
        /*019a*/ 	.short	(.L_69 - .L_68)
	.align		4
.L_68:
        /*019c*/ 	.word	index@(_Z14gemm_nn_kernelPfS_S_iii)
        /*01a0*/ 	.word	0x00000000
.L_69:


//--------------------- .nv.compat                --------------------------
	.section	.nv.compat,"",@"SHT_CUDA_COMPAT_INFO"
	.align	4
        /*0000*/ 	.byte	0x02, 0x09, 0x00, 0x00, 0x02, 0x02, 0x01, 0x00, 0x02, 0x05, 0x05, 0x00, 0x03, 0x07, 0x01, 0x01
        /*0010*/ 	.byte	0x02, 0x03, 0x00, 0x00, 0x02, 0x06, 0x01, 0x00, 0x04, 0x0b, 0x08, 0x00, 0x01, 0x00, 0x00, 0x00
        /*0020*/ 	.byte	0x00, 0x00, 0x00, 0x00


//--------------------- .nv.info._Z17sgd_update_kernelPfS_i --------------------------
	.section	.nv.info._Z17sgd_update_kernelPfS_i,"",@"SHT_CUDA_INFO"
	.sectionflags	@""
	.align	4


	//----- nvinfo : EIATTR_CUDA_API_VERSION
	.align		4
        /*0000*/ 	.byte	0x04, 0x37
        /*0002*/ 	.short	(.L_71 - .L_70)
.L_70:
        /*0004*/ 	.word	0x00000082


	//----- nvinfo : EIATTR_KPARAM_INFO
	.align		4
.L_71:
        /*0008*/ 	.byte	0x04, 0x17
        /*000a*/ 	.short	(.L_73 - .L_72)
.L_72:
        /*000c*/ 	.word	0x00000000
        /*0010*/ 	.short	0x0002
        /*0012*/ 	.short	0x0010
        /*0014*/ 	.byte	0x00, 0xf0, 0x11, 0x00


	//----- nvinfo : EIATTR_KPARAM_INFO
	.align		4
.L_73:
        /*0018*/ 	.byte	0x04, 0x17
        /*001a*/ 	.short	(.L_75 - .L_74)
.L_74:
        /*001c*/ 	.word	0x00000000
        /*0020*/ 	.short	0x0001
        /*0022*/ 	.short	0x0008
        /*0024*/ 	.byte	0x00, 0xf5, 0x21, 0x00


	//----- nvinfo : EIATTR_KPARAM_INFO
	.align		4
.L_75:
        /*0028*/ 	.byte	0x04, 0x17
        /*002a*/ 	.short	(.L_77 - .L_76)
.L_76:
        /*002c*/ 	.word	0x00000000
        /*0030*/ 	.short	0x0000
        /*0032*/ 	.short	0x0000
        /*0034*/ 	.byte	0x00, 0xf5, 0x21, 0x00


	//----- nvinfo : EIATTR_SPARSE_MMA_MASK
	.align		4
.L_77:
        /*0038*/ 	.byte	0x03, 0x50
        /*003a*/ 	.short	0x0000


	//----- nvinfo : EIATTR_MAXREG_COUNT
	.align		4
        /*003c*/ 	.byte	0x03, 0x1b
        /*003e*/ 	.short	0x00ff


	//----- nvinfo : EIATTR_MERCURY_ISA_VERSION
	.align		4
        /*0040*/ 	.byte	0x03, 0x5f
        /*0042*/ 	.short	0x0101


	//----- nvinfo : EIATTR_VRC_CTA_INIT_COUNT
	.align		4
        /*0044*/ 	.byte	0x02, 0x4a
	.zero		1
	.zero		1


	//----- nvinfo : EIATTR_EXIT_INSTR_OFFSETS
	.align		4
        /*0048*/ 	.byte	0x04, 0x1c
        /*004a*/ 	.short	(.L_79 - .L_78)


	//   ....[0]....
.L_78:
        /*004c*/ 	.word	0x00000070


	//   ....[1]....
        /*0050*/ 	.word	0x00000110


	//----- nvinfo : EIATTR_CBANK_PARAM_SIZE
	.align		4
.L_79:
        /*0054*/ 	.byte	0x03, 0x19
        /*0056*/ 	.short	0x0014


	//----- nvinfo : EIATTR_PARAM_CBANK
	.align		4
        /*0058*/ 	.byte	0x04, 0x0a
        /*005a*/ 	.short	(.L_81 - .L_80)
	.align		4
.L_80:
        /*005c*/ 	.word	index@(.nv.constant0._Z17sgd_update_kernelPfS_i)
        /*0060*/ 	.short	0x0380
        /*0062*/ 	.short	0x0014


	//----- nvinfo : EIATTR_SW_WAR
	.align		4
.L_81:
        /*0064*/ 	.byte	0x04, 0x36
        /*0066*/ 	.short	(.L_83 - .L_82)
.L_82:
        /*0068*/ 	.word	0x00000008
.L_83:


//--------------------- .nv.info._Z27accumulate_bias_grad_kernelPfS_ii --------------------------
	.section	.nv.info._Z27accumulate_bias_grad_kernelPfS_ii,"",@"SHT_CUDA_INFO"
	.sectionflags	@""
	.align	4


	//----- nvinfo : EIATTR_CUDA_API_VERSION
	.align		4
        /*0000*/ 	.byte	0x04, 0x37
        /*0002*/ 	.short	(.L_85 - .L_84)
.L_84:
        /*0004*/ 	.word	0x00000082


	//----- nvinfo : EIATTR_KPARAM_INFO
	.align		4
.L_85:
        /*0008*/ 	.byte	0x04, 0x17
        /*000a*/ 	.short	(.L_87 - .L_86)
.L_86:
        /*000c*/ 	.word	0x00000000
        /*0010*/ 	.short	0x0003
        /*0012*/ 	.short	0x0014
        /*0014*/ 	.byte	0x00, 0xf0, 0x11, 0x00


	//----- nvinfo : EIATTR_KPARAM_INFO
	.align		4
.L_87:
        /*0018*/ 	.byte	0x04, 0x17
        /*001a*/ 	.short	(.L_89 - .L_88)
.L_88:
        /*001c*/ 	.word	0x00000000
        /*0020*/ 	.short	0x0002
        /*0022*/ 	.short	0x0010
        /*0024*/ 	.byte	0x00, 0xf0, 0x11, 0x00


	//----- nvinfo : EIATTR_KPARAM_INFO
	.align		4
.L_89:
        /*0028*/ 	.byte	0x04, 0x17
        /*002a*/ 	.short	(.L_91 - .L_90)
.L_90:
        /*002c*/ 	.word	0x00000000
        /*0030*/ 	.short	0x0001
        /*0032*/ 	.short	0x0008
        /*0034*/ 	.byte	0x00, 0xf5, 0x21, 0x00


	//----- nvinfo : EIATTR_KPARAM_INFO
	.align		4
.L_91:
        /*0038*/ 	.byte	0x04, 0x17
        /*003a*/ 	.short	(.L_93 - .L_92)
.L_92:
        /*003c*/ 	.word	0x00000000
        /*0040*/ 	.short	0x0000
        /*0042*/ 	.short	0x0000
        /*0044*/ 	.byte	0x00, 0xf5, 0x21, 0x00


	//----- nvinfo : EIATTR_SPARSE_MMA_MASK
	.align		4
.L_93:
        /*0048*/ 	.byte	0x03, 0x50
        /*004a*/ 	.short	0x0000


	//----- nvinfo : EIATTR_MAXREG_COUNT
	.align		4
        /*004c*/ 	.byte	0x03, 0x1b
        /*004e*/ 	.short	0x00ff


	//----- nvinfo : EIATTR_MERCURY_ISA_VERSION
	.align		4
        /*0050*/ 	.byte	0x03, 0x5f
        /*0052*/ 	.short	0x0101


	//----- nvinfo : EIATTR_VRC_CTA_INIT_COUNT
	.align		4
        /*0054*/ 	.byte	0x02, 0x4a
	.zero		1
	.zero		1


	//----- nvinfo : EIATTR_EXIT_INSTR_OFFSETS
	.align		4
        /*0058*/ 	.byte	0x04, 0x1c
        /*005a*/ 	.short	(.L_95 - .L_94)


	//   ....[0]....
.L_94:
        /*005c*/ 	.word	0x00000070


	//   ....[1]....
        /*0060*/ 	.word	0x000008e0


	//----- nvinfo : EIATTR_CBANK_PARAM_SIZE
	.align		4
.L_95:
        /*0064*/ 	.byte	0x03, 0x19
        /*0066*/ 	.short	0x0018


	//----- nvinfo : EIATTR_PARAM_CBANK
	.align		4
        /*0068*/ 	.byte	0x04, 0x0a
        /*006a*/ 	.short	(.L_97 - .L_96)
	.align		4
.L_96:
        /*006c*/ 	.word	index@(.nv.constant0._Z27accumulate_bias_grad_kernelPfS_ii)
        /*0070*/ 	.short	0x0380
        /*0072*/ 	.short	0x0018


	//----- nvinfo : EIATTR_SW_WAR
	.align		4
.L_97:
        /*0074*/ 	.byte	0x04, 0x36
        /*0076*/ 	.short	(.L_99 - .L_98)
.L_98:
        /*0078*/ 	.word	0x00000008
.L_99:


//--------------------- .nv.info._Z22relu_derivative_kernelPfS_i --------------------------
	.section	.nv.info._Z22relu_derivative_kernelPfS_i,"",@"SHT_CUDA_INFO"
	.sectionflags	@""
	.align	4


	//----- nvinfo : EIATTR_CUDA_API_VERSION
	.align		4
        /*0000*/ 	.byte	0x04, 0x37
        /*0002*/ 	.short	(.L_101 - .L_100)
.L_100:
        /*0004*/ 	.word	0x00000082


	//----- nvinfo : EIATTR_KPARAM_INFO
	.align		4
.L_101:
        /*0008*/ 	.byte	0x04, 0x17
        /*000a*/ 	.short	(.L_103 - .L_102)
.L_102:
        /*000c*/ 	.word	0x00000000
        /*0010*/ 	.short	0x0002
        /*0012*/ 	.short	0x0010
        /*0014*/ 	.byte	0x00, 0xf0, 0x11, 0x00


	//----- nvinfo : EIATTR_KPARAM_INFO
	.align		4
.L_103:
        /*0018*/ 	.byte	0x04, 0x17
        /*001a*/ 	.short	(.L_105 - .L_104)
.L_104:
        /*001c*/ 	.word	0x00000000
        /*0020*/ 	.short	0x0001
        /*0022*/ 	.short	0x0008
        /*0024*/ 	.byte	0x00, 0xf5, 0x21, 0x00


	//----- nvinfo : EIATTR_KPARAM_INFO
	.align		4
.L_105:
        /*0028*/ 	.byte	0x04, 0x17
        /*002a*/ 	.short	(.L_107 - .L_106)
.L_106:
        /*002c*/ 	.word	0x00000000
        /*0030*/ 	.short	0x0000
        /*0032*/ 	.short	0x0000
        /*0034*/ 	.byte	0x00, 0xf5, 0x21, 0x00


	//----- nvinfo : EIATTR_SPARSE_MMA_MASK
	.align		4
.L_107:
        /*0038*/ 	.byte	0x03, 0x50
        /*003a*/ 	.short	0x0000


	//----- nvinfo : EIATTR_MAXREG_COUNT
	.align		4
        /*003c*/ 	.byte	0x03, 0x1b
        /*003e*/ 	.short	0x00ff


	//----- nvinfo : EIATTR_MERCURY_ISA_VERSION
	.align		4
        /*0040*/ 	.byte	0x03, 0x5f
        /*0042*/ 	.short	0x0101


	//----- nvinfo : EIATTR_VRC_CTA_INIT_COUNT
	.align		4
        /*0044*/ 	.byte	0x02, 0x4a
	.zero		1
	.zero		1


	//----- nvinfo : EIATTR_EXIT_INSTR_OFFSETS
	.align		4
        /*0048*/ 	.byte	0x04, 0x1c
        /*004a*/ 	.short	(.L_109 - .L_108)


	//   ....[0]....
.L_108:
        /*004c*/ 	.word	0x00000070


	//   ....[1]....
        /*0050*/ 	.word	0x00000120


	//----- nvinfo : EIATTR_CBANK_PARAM_SIZE
	.align		4
.L_109:
        /*0054*/ 	.byte	0x03, 0x19
        /*0056*/ 	.short	0x0014


	//----- nvinfo : EIATTR_PARAM_CBANK
	.align		4
        /*0058*/ 	.byte	0x04, 0x0a
        /*005a*/ 	.short	(.L_111 - .L_110)
	.align		4
.L_110:
        /*005c*/ 	.word	index@(.nv.constant0._Z22relu_derivative_kernelPfS_i)
        /*0060*/ 	.short	0x0380
        /*0062*/ 	.short	0x0014


	//----- nvinfo : EIATTR_SW_WAR
	.align		4
.L_111:
        /*0064*/ 	.byte	0x04, 0x36
        /*0066*/ 	.short	(.L_113 - .L_112)
.L_112:
        /*0068*/ 	.word	0x00000008
.L_113:


//--------------------- .nv.info._Z24output_layer_grad_kernelPfS_Pii --------------------------
	.section	.nv.info._Z24output_layer_grad_kernelPfS_Pii,"",@"SHT_CUDA_INFO"
	.sectionflags	@""
	.align	4


	//----- nvinfo : EIATTR_CUDA_API_VERSION
	.align		4
        /*0000*/ 	.byte	0x04, 0x37
        /*0002*/ 	.short	(.L_115 - .L_114)
.L_114:
        /*0004*/ 	.word	0x00000082


	//----- nvinfo : EIATTR_KPARAM_INFO
	.align		4
.L_115:
        /*0008*/ 	.byte	0x04, 0x17
        /*000a*/ 	.short	(.L_117 - .L_116)
.L_116:
        /*000c*/ 	.word	0x00000000
        /*0010*/ 	.short	0x0003
        /*0012*/ 	.short	0x0018
        /*0014*/ 	.byte	0x00, 0xf0, 0x11, 0x00


	//----- nvinfo : EIATTR_KPARAM_INFO
	.align		4
.L_117:
        /*0018*/ 	.byte	0x04, 0x17
        /*001a*/ 	.short	(.L_119 - .L_118)
.L_118:
        /*001c*/ 	.word	0x00000000
        /*0020*/ 	.short	0x0002
        /*0022*/ 	.short	0x0010
        /*0024*/ 	.byte	0x00, 0xf5, 0x21, 0x00


	//----- nvinfo : EIATTR_KPARAM_INFO
	.align		4
.L_119:
        /*0028*/ 	.byte	0x04, 0x17
        /*002a*/ 	.short	(.L_121 - .L_120)
.L_120:
        /*002c*/ 	.word	0x00000000
        /*0030*/ 	.short	0x0001
        /*0032*/ 	.short	0x0008
        /*0034*/ 	.byte	0x00, 0xf5, 0x21, 0x00


	//----- nvinfo : EIATTR_KPARAM_INFO
	.align		4
.L_121:
        /*0038*/ 	.byte	0x04, 0x17
        /*003a*/ 	.short	(.L_123 - .L_122)
.L_122:
        /*003c*/ 	.word	0x00000000
        /*0040*/ 	.short	0x0000
        /*0042*/ 	.short	0x0000
        /*0044*/ 	.byte	0x00, 0xf5, 0x21, 0x00


	//----- nvinfo : EIATTR_SPARSE_MMA_MASK
	.align		4
.L_123:
        /*0048*/ 	.byte	0x03, 0x50
        /*004a*/ 	.short	0x0000


	//----- nvinfo : EIATTR_MAXREG_COUNT
	.align		4
        /*004c*/ 	.byte	0x03, 0x1b
        /*004e*/ 	.short	0x00ff


	//----- nvinfo : EIATTR_MERCURY_ISA_VERSION
	.align		4
        /*0050*/ 	.byte	0x03, 0x5f
        /*0052*/ 	.short	0x0101


	//----- nvinfo : EIATTR_VRC_CTA_INIT_COUNT
	.align		4
        /*0054*/ 	.byte	0x02, 0x4a
	.zero		1
	.zero		1


	//----- nvinfo : EIATTR_EXIT_INSTR_OFFSETS
	.align		4
        /*0058*/ 	.byte	0x04, 0x1c
        /*005a*/ 	.short	(.L_125 - .L_124)


	//   ....[0]....
.L_124:
        /*005c*/ 	.word	0x00000070


	//   ....[1]....
        /*0060*/ 	.word	0x00000ac0


	//----- nvinfo : EIATTR_CRS_STACK_SIZE
	.align		4
.L_125:
        /*0064*/ 	.byte	0x04, 0x1e
        /*0066*/ 	.short	(.L_127 - .L_126)
.L_126:
        /*0068*/ 	.word	0x00000000


	//----- nvinfo : EIATTR_CBANK_PARAM_SIZE
	.align		4
.L_127:
        /*006c*/ 	.byte	0x03, 0x19
        /*006e*/ 	.short	0x001c


	//----- nvinfo : EIATTR_PARAM_CBANK
	.align		4
        /*0070*/ 	.byte	0x04, 0x0a
        /*0072*/ 	.short	(.L_129 - .L_128)
	.align		4
.L_128:
        /*0074*/ 	.word	index@(.nv.constant0._Z24output_layer_grad_kernelPfS_Pii)
        /*0078*/ 	.short	0x0380
        /*007a*/ 	.short	0x001c


	//----- nvinfo : EIATTR_SW_WAR
	.align		4
.L_129:
        /*007c*/ 	.byte	0x04, 0x36
        /*007e*/ 	.short	(.L_131 - .L_130)
.L_130:
        /*0080*/ 	.word	0x00000008
.L_131:


//--------------------- .nv.info._Z22clear_gradients_kernelPfi --------------------------
	.section	.nv.info._Z22clear_gradients_kernelPfi,"",@"SHT_CUDA_INFO"
	.sectionflags	@""
	.align	4


	//----- nvinfo : EIATTR_CUDA_API_VERSION
	.align		4
        /*0000*/ 	.byte	0x04, 0x37
        /*0002*/ 	.short	(.L_133 - .L_132)
.L_132:
        /*0004*/ 	.word	0x00000082


	//----- nvinfo : EIATTR_KPARAM_INFO
	.align		4
.L_133:
        /*0008*/ 	.byte	0x04, 0x17
        /*000a*/ 	.short	(.L_135 - .L_134)
.L_134:
        /*000c*/ 	.word	0x00000000
        /*0010*/ 	.short	0x0001
        /*0012*/ 	.short	0x0008
        /*0014*/ 	.byte	0x00, 0xf0, 0x11, 0x00


	//----- nvinfo : EIATTR_KPARAM_INFO
	.align		4
.L_135:
        /*0018*/ 	.byte	0x04, 0x17
        /*001a*/ 	.short	(.L_137 - .L_136)
.L_136:
        /*001c*/ 	.word	0x00000000
        /*0020*/ 	.short	0x0000
        /*0022*/ 	.short	0x0000
        /*0024*/ 	.byte	0x00, 0xf5, 0x21, 0x00


	//----- nvinfo : EIATTR_SPARSE_MMA_MASK
	.align		4
.L_137:
        /*0028*/ 	.byte	0x03, 0x50
        /*002a*/ 	.short	0x0000


	//----- nvinfo : EIATTR_MAXREG_COUNT
	.align		4
        /*002c*/ 	.byte	0x03, 0x1b
        /*002e*/ 	.short	0x00ff


	//----- nvinfo : EIATTR_MERCURY_ISA_VERSION
	.align		4
        /*0030*/ 	.byte	0x03, 0x5f
        /*0032*/ 	.short	0x0101


	//----- nvinfo : EIATTR_VRC_CTA_INIT_COUNT
	.align		4
        /*0034*/ 	.byte	0x02, 0x4a
	.zero		1
	.zero		1


	//----- nvinfo : EIATTR_EXIT_INSTR_OFFSETS
	.align		4
        /*0038*/ 	.byte	0x04, 0x1c
        /*003a*/ 	.short	(.L_139 - .L_138)


	//   ....[0]....
.L_138:
        /*003c*/ 	.word	0x00000070


	//   ....[1]....
        /*0040*/ 	.word	0x000000c0


	//----- nvinfo : EIATTR_CBANK_PARAM_SIZE
	.align		4
.L_139:
        /*0044*/ 	.byte	0x03, 0x19
        /*0046*/ 	.short	0x000c


	//----- nvinfo : EIATTR_PARAM_CBANK
	.align		4
        /*0048*/ 	.byte	0x04, 0x0a
        /*004a*/ 	.short	(.L_141 - .L_140)
	.align		4
.L_140:
        /*004c*/ 	.word	index@(.nv.constant0._Z22clear_gradients_kernelPfi)
        /*0050*/ 	.short	0x0380
        /*0052*/ 	.short	0x000c


	//----- nvinfo : EIATTR_SW_WAR
	.align		4
.L_141:
        /*0054*/ 	.byte	0x04, 0x36
        /*0056*/ 	.short	(.L_143 - .L_142)
.L_142:
        /*0058*/ 	.word	0x00000008
.L_143:


//--------------------- .nv.info._Z25softmax_activation_kernelPfii --------------------------
	.section	.nv.info._Z25softmax_activation_kernelPfii,"",@"SHT_CUDA_INFO"
	.sectionflags	@""
	.align	4


	//----- nvinfo : EIATTR_CUDA_API_VERSION
	.align		4
        /*0000*/ 	.byte	0x04, 0x37
        /*0002*/ 	.short	(.L_145 - .L_144)
.L_144:
        /*0004*/ 	.word	0x00000082


	//----- nvinfo : EIATTR_KPARAM_INFO
	.align		4
.L_145:
        /*0008*/ 	.byte	0x04, 0x17
        /*000a*/ 	.short	(.L_147 - .L_146)
.L_146:
        /*000c*/ 	.word	0x00000000
        /*0010*/ 	.short	0x0002
        /*0012*/ 	.short	0x000c
        /*0014*/ 	.byte	0x00, 0xf0, 0x11, 0x00


	//----- nvinfo : EIATTR_KPARAM_INFO
	.align		4
.L_147:
        /*0018*/ 	.byte	0x04, 0x17
        /*001a*/ 	.short	(.L_149 - .L_148)
.L_148:
        /*001c*/ 	.word	0x00000000
        /*0020*/ 	.short	0x0001
        /*0022*/ 	.short	0x0008
        /*0024*/ 	.byte	0x00, 0xf0, 0x11, 0x00


	//----- nvinfo : EIATTR_KPARAM_INFO
	.align		4
.L_149:
        /*0028*/ 	.byte	0x04, 0x17
        /*002a*/ 	.short	(.L_151 - .L_150)
.L_150:
        /*002c*/ 	.word	0x00000000
        /*0030*/ 	.short	0x0000
        /*0032*/ 	.short	0x0000
        /*0034*/ 	.byte	0x00, 0xf5, 0x21, 0x00


	//----- nvinfo : EIATTR_SPARSE_MMA_MASK
	.align		4
.L_151:
        /*0038*/ 	.byte	0x03, 0x50
        /*003a*/ 	.short	0x0000


	//----- nvinfo : EIATTR_MAXREG_COUNT
	.align		4
        /*003c*/ 	.byte	0x03, 0x1b
        /*003e*/ 	.short	0x00ff


	//----- nvinfo : EIATTR_MERCURY_ISA_VERSION
	.align		4
        /*0040*/ 	.byte	0x03, 0x5f
        /*0042*/ 	.short	0x0101


	//----- nvinfo : EIATTR_VRC_CTA_INIT_COUNT
	.align		4
        /*0044*/ 	.byte	0x02, 0x4a
	.zero		1
	.zero		1


	//----- nvinfo : EIATTR_EXIT_INSTR_OFFSETS
	.align		4
        /*0048*/ 	.byte	0x04, 0x1c
        /*004a*/ 	.short	(.L_153 - .L_152)


	//   ....[0]....
.L_152:
        /*004c*/ 	.word	0x00000040


	//   ....[1]....
        /*0050*/ 	.word	0x000014f0


	//   ....[2]....
        /*0054*/ 	.word	0x00002400


	//   ....[3]....
        /*0058*/ 	.word	0x00002b80


	//   ....[4]....
        /*005c*/ 	.word	0x00002f80


	//   ....[5]....
        /*0060*/ 	.word	0x00003130


	//----- nvinfo : EIATTR_CRS_STACK_SIZE
	.align		4
.L_153:
        /*0064*/ 	.byte	0x04, 0x1e
        /*0066*/ 	.short	(.L_155 - .L_154)
.L_154:
        /*0068*/ 	.word	0x00000000


	//----- nvinfo : EIATTR_CBANK_PARAM_SIZE
	.align		4
.L_155:
        /*006c*/ 	.byte	0x03, 0x19
        /*006e*/ 	.short	0x0010


	//----- nvinfo : EIATTR_PARAM_CBANK
	.align		4
        /*0070*/ 	.byte	0x04, 0x0a
        /*0072*/ 	.short	(.L_157 - .L_156)
	.align		4
.L_156:
        /*0074*/ 	.word	index@(.nv.constant0._Z25softmax_activation_kernelPfii)
        /*0078*/ 	.short	0x0380
        /*007a*/ 	.short	0x0010


	//----- nvinfo : EIATTR_SW_WAR
	.align		4
.L_157:
        /*007c*/ 	.byte	0x04, 0x36
        /*007e*/ 	.short	(.L_159 - .L_158)
.L_158:
        /*0080*/ 	.word	0x00000008
.L_159:


//--------------------- .nv.info._Z15add_bias_kernelPfS_ii --------------------------
	.section	.nv.info._Z15add_bias_kernelPfS_ii,"",@"SHT_CUDA_INFO"
	.sectionflags	@""
	.align	4


	//----- nvinfo : EIATTR_CUDA_API_VERSION
	.align		4
        /*0000*/ 	.byte	0x04, 0x37
        /*0002*/ 	.short	(.L_161 - .L_160)
.L_160:
        /*0004*/ 	.word	0x00000082


	//----- nvinfo : EIATTR_KPARAM_INFO
	.align		4
.L_161:
        /*0008*/ 	.byte	0x04, 0x17
        /*000a*/ 	.short	(.L_163 - .L_162)
.L_162:
        /*000c*/ 	.word	0x00000000
        /*0010*/ 	.short	0x0003
        /*0012*/ 	.short	0x0014
        /*0014*/ 	.byte	0x00, 0xf0, 0x11, 0x00


	//----- nvinfo : EIATTR_KPARAM_INFO
	.align		4
.L_163:
        /*0018*/ 	.byte	0x04, 0x17
        /*001a*/ 	.short	(.L_165 - .L_164)
.L_164:
        /*001c*/ 	.word	0x00000000
        /*0020*/ 	.short	0x0002
        /*0022*/ 	.short	0x0010
        /*0024*/ 	.byte	0x00, 0xf0, 0x11, 0x00


	//----- nvinfo : EIATTR_KPARAM_INFO
	.align		4
.L_165:
        /*0028*/ 	.byte	0x04, 0x17
        /*002a*/ 	.short	(.L_167 - .L_166)
.L_166:
        /*002c*/ 	.word	0x00000000
        /*0030*/ 	.short	0x0001
        /*0032*/ 	.short	0x0008
        /*0034*/ 	.byte	0x00, 0xf5, 0x21, 0x00


	//----- nvinfo : EIATTR_KPARAM_INFO
	.align		4
.L_167:
        /*0038*/ 	.byte	0x04, 0x17
        /*003a*/ 	.short	(.L_169 - .L_168)
.L_168:
        /*003c*/ 	.word	0x00000000
        /*0040*/ 	.short	0x0000
        /*0042*/ 	.short	0x0000
        /*0044*/ 	.byte	0x00, 0xf5, 0x21, 0x00


	//----- nvinfo : EIATTR_SPARSE_MMA_MASK
	.align		4
.L_169:
        /*0048*/ 	.byte	0x03, 0x50
        /*004a*/ 	.short	0x0000


	//----- nvinfo : EIATTR_MAXREG_COUNT
	.align		4
        /*004c*/ 	.byte	0x03, 0x1b
        /*004e*/ 	.short	0x00ff


	//----- nvinfo : EIATTR_MERCURY_ISA_VERSION
	.align		4
        /*0050*/ 	.byte	0x03, 0x5f
        /*0052*/ 	.short	0x0101


	//----- nvinfo : EIATTR_VRC_CTA_INIT_COUNT
	.align		4
        /*0054*/ 	.byte	0x02, 0x4a
	.zero		1
	.zero		1


	//----- nvinfo : EIATTR_EXIT_INSTR_OFFSETS
	.align		4
        /*0058*/ 	.byte	0x04, 0x1c
        /*005a*/ 	.short	(.L_171 - .L_170)


	//   ....[0]....
.L_170:
        /*005c*/ 	.word	0x00000210


	//   ....[1]....
        /*0060*/ 	.word	0x00000310


	//----- nvinfo : EIATTR_CBANK_PARAM_SIZE
	.align		4
.L_171:
        /*0064*/ 	.byte	0x03, 0x19
        /*0066*/ 	.short	0x0018


	//----- nvinfo : EIATTR_PARAM_CBANK
	.align		4
        /*0068*/ 	.byte	0x04, 0x0a
        /*006a*/ 	.short	(.L_173 - .L_172)
	.align		4
.L_172:
        /*006c*/ 	.word	index@(.nv.constant0._Z15add_bias_kernelPfS_ii)
        /*0070*/ 	.short	0x0380
        /*0072*/ 	.short	0x0018


	//----- nvinfo : EIATTR_SW_WAR
	.align		4
.L_173:
        /*0074*/ 	.byte	0x04, 0x36
        /*0076*/ 	.short	(.L_175 - .L_174)
.L_174:
        /*0078*/ 	.word	0x00000008
.L_175:


//--------------------- .nv.info._Z22activation_relu_kernelPfi --------------------------
	.section	.nv.info._Z22activation_relu_kernelPfi,"",@"SHT_CUDA_INFO"
	.sectionflags	@""
	.align	4


	//----- nvinfo : EIATTR_CUDA_API_VERSION
	.align		4
        /*0000*/ 	.byte	0x04, 0x37
        /*0002*/ 	.short	(.L_177 - .L_176)
.L_176:
        /*0004*/ 	.word	0x00000082


	//----- nvinfo : EIATTR_KPARAM_INFO
	.align		4
.L_177:
        /*0008*/ 	.byte	0x04, 0x17
        /*000a*/ 	.short	(.L_179 - .L_178)
.L_178:
        /*000c*/ 	.word	0x00000000
        /*0010*/ 	.short	0x0001
        /*0012*/ 	.short	0x0008
        /*0014*/ 	.byte	0x00, 0xf0, 0x11, 0x00


	//----- nvinfo : EIATTR_KPARAM_INFO
	.align		4
.L_179:
        /*0018*/ 	.byte	0x04, 0x17
        /*001a*/ 	.short	(.L_181 - .L_180)
.L_180:
        /*001c*/ 	.word	0x00000000
        /*0020*/ 	.short	0x0000
        /*0022*/ 	.short	0x0000
        /*0024*/ 	.byte	0x00, 0xf5, 0x21, 0x00


	//----- nvinfo : EIATTR_SPARSE_MMA_MASK
	.align		4
.L_181:
        /*0028*/ 	.byte	0x03, 0x50
        /*002a*/ 	.short	0x0000


	//----- nvinfo : EIATTR_MAXREG_COUNT
	.align		4
        /*002c*/ 	.byte	0x03, 0x1b
        /*002e*/ 	.short	0x00ff


	//----- nvinfo : EIATTR_MERCURY_ISA_VERSION
	.align		4
        /*0030*/ 	.byte	0x03, 0x5f
        /*0032*/ 	.short	0x0101


	//----- nvinfo : EIATTR_VRC_CTA_INIT_COUNT
	.align		4
        /*0034*/ 	.byte	0x02, 0x4a
	.zero		1
	.zero		1


	//----- nvinfo : EIATTR_EXIT_INSTR_OFFSETS
	.align		4
        /*0038*/ 	.byte	0x04, 0x1c
        /*003a*/ 	.short	(.L_183 - .L_182)


	//   ....[0]....
.L_182:
        /*003c*/ 	.word	0x00000070


	//   ....[1]....
        /*0040*/ 	.word	0x000000e0


	//----- nvinfo : EIATTR_CBANK_PARAM_SIZE
	.align		4
.L_183:
        /*0044*/ 	.byte	0x03, 0x19
        /*0046*/ 	.short	0x000c


	//----- nvinfo : EIATTR_PARAM_CBANK
	.align		4
        /*0048*/ 	.byte	0x04, 0x0a
        /*004a*/ 	.short	(.L_185 - .L_184)
	.align		4
.L_184:
        /*004c*/ 	.word	index@(.nv.constant0._Z22activation_relu_kernelPfi)
        /*0050*/ 	.short	0x0380
        /*0052*/ 	.short	0x000c


	//----- nvinfo : EIATTR_SW_WAR
	.align		4
.L_185:
        /*0054*/ 	.byte	0x04, 0x36
        /*0056*/ 	.short	(.L_187 - .L_186)
.L_186:
        /*0058*/ 	.word	0x00000008
.L_187:


//--------------------- .nv.info._Z14gemm_tn_kernelPfS_S_iii --------------------------
	.section	.nv.info._Z14gemm_tn_kernelPfS_S_iii,"",@"SHT_CUDA_INFO"
	.sectionflags	@""
	.align	4


	//----- nvinfo : EIATTR_CUDA_API_VERSION
	.align		4
        /*0000*/ 	.byte	0x04, 0x37
        /*0002*/ 	.short	(.L_189 - .L_188)
.L_188:
        /*0004*/ 	.word	0x00000082


	//----- nvinfo : EIATTR_KPARAM_INFO
	.align		4
.L_189:
        /*0008*/ 	.byte	0x04, 0x17
        /*000a*/ 	.short	(.L_191 - .L_190)
.L_190:
        /*000c*/ 	.word	0x00000000
        /*0010*/ 	.short	0x0005
        /*0012*/ 	.short	0x0020
        /*0014*/ 	.byte	0x00, 0xf0, 0x11, 0x00


	//----- nvinfo : EIATTR_KPARAM_INFO
	.align		4
.L_191:
        /*0018*/ 	.byte	0x04, 0x17
        /*001a*/ 	.short	(.L_193 - .L_192)
.L_192:
        /*001c*/ 	.word	0x00000000
        /*0020*/ 	.short	0x0004
        /*0022*/ 	.short	0x001c
        /*0024*/ 	.byte	0x00, 0xf0, 0x11, 0x00


	//----- nvinfo : EIATTR_KPARAM_INFO
	.align		4
.L_193:
        /*0028*/ 	.byte	0x04, 0x17
        /*002a*/ 	.short	(.L_195 - .L_194)
.L_194:
        /*002c*/ 	.word	0x00000000
        /*0030*/ 	.short	0x0003
        /*0032*/ 	.short	0x0018
        /*0034*/ 	.byte	0x00, 0xf0, 0x11, 0x00


	//----- nvinfo : EIATTR_KPARAM_INFO
	.align		4
.L_195:
        /*0038*/ 	.byte	0x04, 0x17
        /*003a*/ 	.short	(.L_197 - .L_196)
.L_196:
        /*003c*/ 	.word	0x00000000
        /*0040*/ 	.short	0x0002
        /*0042*/ 	.short	0x0010
        /*0044*/ 	.byte	0x00, 0xf5, 0x21, 0x00


	//----- nvinfo : EIATTR_KPARAM_INFO
	.align		4
.L_197:
        /*0048*/ 	.byte	0x04, 0x17
        /*004a*/ 	.short	(.L_199 - .L_198)
.L_198:
        /*004c*/ 	.word	0x00000000
        /*0050*/ 	.short	0x0001
        /*0052*/ 	.short	0x0008
        /*0054*/ 	.byte	0x00, 0xf5, 0x21, 0x00


	//----- nvinfo : EIATTR_KPARAM_INFO
	.align		4
.L_199:
        /*0058*/ 	.byte	0x04, 0x17
        /*005a*/ 	.short	(.L_201 - .L_200)
.L_200:
        /*005c*/ 	.word	0x00000000
        /*0060*/ 	.short	0x0000
        /*0062*/ 	.short	0x0000
        /*0064*/ 	.byte	0x00, 0xf5, 0x21, 0x00


	//----- nvinfo : EIATTR_SPARSE_MMA_MASK
	.align		4
.L_201:
        /*0068*/ 	.byte	0x03, 0x50
        /*006a*/ 	.short	0x0000


	//----- nvinfo : EIATTR_MAXREG_COUNT
	.align		4
        /*006c*/ 	.byte	0x03, 0x1b
        /*006e*/ 	.short	0x00ff


	//----- nvinfo : EIATTR_MERCURY_ISA_VERSION
	.align		4
        /*0070*/ 	.byte	0x03, 0x5f
        /*0072*/ 	.short	0x0101


	//----- nvinfo : EIATTR_VRC_CTA_INIT_COUNT
	.align		4
        /*0074*/ 	.byte	0x02, 0x4a
	.zero		1
	.zero		1


	//----- nvinfo : EIATTR_EXIT_INSTR_OFFSETS
	.align		4
        /*0078*/ 	.byte	0x04, 0x1c
        /*007a*/ 	.short	(.L_203 - .L_202)


	//   ....[0]....
.L_202:
        /*007c*/ 	.word	0x000000d0


	//   ....[1]....
        /*0080*/ 	.word	0x000008b0


	//----- nvinfo : EIATTR_CBANK_PARAM_SIZE
	.align		4
.L_203:
        /*0084*/ 	.byte	0x03, 0x19
        /*0086*/ 	.short	0x0024


	//----- nvinfo : EIATTR_PARAM_CBANK
	.align		4
        /*0088*/ 	.byte	0x04, 0x0a
        /*008a*/ 	.short	(.L_205 - .L_204)
	.align		4
.L_204:
        /*008c*/ 	.word	index@(.nv.constant0._Z14gemm_tn_kernelPfS_S_iii)
        /*0090*/ 	.short	0x0380
        /*0092*/ 	.short	0x0024


	//----- nvinfo : EIATTR_SW_WAR
	.align		4
.L_205:
        /*0094*/ 	.byte	0x04, 0x36
        /*0096*/ 	.short	(.L_207 - .L_206)
.L_206:
        /*0098*/ 	.word	0x00000008
.L_207:


//--------------------- .nv.info._Z14gemm_nt_kernelPfS_S_iii --------------------------
	.section	.nv.info._Z14gemm_nt_kernelPfS_S_iii,"",@"SHT_CUDA_INFO"
	.sectionflags	@""
	.align	4


	//----- nvinfo : EIATTR_CUDA_API_VERSION
	.align		4
        /*0000*/ 	.byte	0x04, 0x37
        /*0002*/ 	.short	(.L_209 - .L_208)
.L_208:
        /*0004*/ 	.word	0x00000082


	//----- nvinfo : EIATTR_KPARAM_INFO
	.align		4
.L_209:
        /*0008*/ 	.byte	0x04, 0x17
        /*000a*/ 	.short	(.L_211 - .L_210)
.L_210:
        /*000c*/ 	.word	0x00000000
        /*0010*/ 	.short	0x0005
        /*0012*/ 	.short	0x0020
        /*0014*/ 	.byte	0x00, 0xf0, 0x11, 0x00


	//----- nvinfo : EIATTR_KPARAM_INFO
	.align		4
.L_211:
        /*0018*/ 	.byte	0x04, 0x17
        /*001a*/ 	.short	(.L_213 - .L_212)
.L_212:
        /*001c*/ 	.word	0x00000000
        /*0020*/ 	.short	0x0004
        /*0022*/ 	.short	0x001c
        /*0024*/ 	.byte	0x00, 0xf0, 0x11, 0x00


	//----- nvinfo : EIATTR_KPARAM_INFO
	.align		4
.L_213:
        /*0028*/ 	.byte	0x04, 0x17
        /*002a*/ 	.short	(.L_215 - .L_214)
.L_214:
        /*002c*/ 	.word	0x00000000
        /*0030*/ 	.short	0x0003
        /*0032*/ 	.short	0x0018
        /*0034*/ 	.byte	0x00, 0xf0, 0x11, 0x00


	//----- nvinfo : EIATTR_KPARAM_INFO
	.align		4
.L_215:
        /*0038*/ 	.byte	0x04, 0x17
        /*003a*/ 	.short	(.L_217 - .L_216)
.L_216:
        /*003c*/ 	.word	0x00000000
        /*0040*/ 	.short	0x0002
        /*0042*/ 	.short	0x0010
        /*0044*/ 	.byte	0x00, 0xf5, 0x21, 0x00


	//----- nvinfo : EIATTR_KPARAM_INFO
	.align		4
.L_217:
        /*0048*/ 	.byte	0x04, 0x17
        /*004a*/ 	.short	(.L_219 - .L_218)
.L_218:
        /*004c*/ 	.word	0x00000000
        /*0050*/ 	.short	0x0001
        /*0052*/ 	.short	0x0008
        /*0054*/ 	.byte	0x00, 0xf5, 0x21, 0x00


	//----- nvinfo : EIATTR_KPARAM_INFO
	.align		4
.L_219:
        /*0058*/ 	.byte	0x04, 0x17
        /*005a*/ 	.short	(.L_221 - .L_220)
.L_220:
        /*005c*/ 	.word	0x00000000
        /*0060*/ 	.short	0x0000
        /*0062*/ 	.short	0x0000
        /*0064*/ 	.byte	0x00, 0xf5, 0x21, 0x00


	//----- nvinfo : EIATTR_SPARSE_MMA_MASK
	.align		4
.L_221:
        /*0068*/ 	.byte	0x03, 0x50
        /*006a*/ 	.short	0x0000


	//----- nvinfo : EIATTR_MAXREG_COUNT
	.align		4
        /*006c*/ 	.byte	0x03, 0x1b
        /*006e*/ 	.short	0x00ff


	//----- nvinfo : EIATTR_MERCURY_ISA_VERSION
	.align		4
        /*0070*/ 	.byte	0x03, 0x5f
        /*0072*/ 	.short	0x0101


	//----- nvinfo : EIATTR_VRC_CTA_INIT_COUNT
	.align		4
        /*0074*/ 	.byte	0x02, 0x4a
	.zero		1
	.zero		1


	//----- nvinfo : EIATTR_EXIT_INSTR_OFFSETS
	.align		4
        /*0078*/ 	.byte	0x04, 0x1c
        /*007a*/ 	.short	(.L_223 - .L_222)


	//   ....[0]....
.L_222:
        /*007c*/ 	.word	0x000000d0


	//   ....[1]....
        /*0080*/ 	.word	0x00000be0


	//----- nvinfo : EIATTR_CBANK_PARAM_SIZE
	.align		4
.L_223:
        /*0084*/ 	.byte	0x03, 0x19
        /*0086*/ 	.short	0x0024


	//----- nvinfo : EIATTR_PARAM_CBANK
	.align		4
        /*0088*/ 	.byte	0x04, 0x0a
        /*008a*/ 	.short	(.L_225 - .L_224)
	.align		4
.L_224:
        /*008c*/ 	.word	index@(.nv.constant0._Z14gemm_nt_kernelPfS_S_iii)
        /*0090*/ 	.short	0x0380
        /*0092*/ 	.short	0x0024


	//----- nvinfo : EIATTR_SW_WAR
	.align		4
.L_225:
        /*0094*/ 	.byte	0x04, 0x36
        /*0096*/ 	.short	(.L_227 - .L_226)
.L_226:
        /*0098*/ 	.word	0x00000008
.L_227:


//--------------------- .nv.info._Z14gemm_nn_kernelPfS_S_iii --------------------------
	.section	.nv.info._Z14gemm_nn_kernelPfS_S_iii,"",@"SHT_CUDA_INFO"
	.sectionflags	@""
	.align	4


	//----- nvinfo : EIATTR_CUDA_API_VERSION
	.align		4
        /*0000*/ 	.byte	0x04, 0x37
        /*0002*/ 	.short	(.L_229 - .L_228)
.L_228:
        /*0004*/ 	.word	0x00000082


	//----- nvinfo : EIATTR_KPARAM_INFO
	.align		4
.L_229:
        /*0008*/ 	.byte	0x04, 0x17
        /*000a*/ 	.short	(.L_231 - .L_230)
.L_230:
        /*000c*/ 	.word	0x00000000
        /*0010*/ 	.short	0x0005
        /*0012*/ 	.short	0x0020
        /*0014*/ 	.byte	0x00, 0xf0, 0x11, 0x00


	//----- nvinfo : EIATTR_KPARAM_INFO
	.align		4
.L_231:
        /*0018*/ 	.byte	0x04, 0x17
        /*001a*/ 	.short	(.L_233 - .L_232)
.L_232:
        /*001c*/ 	.word	0x00000000
        /*0020*/ 	.short	0x0004
        /*0022*/ 	.short	0x001c
        /*0024*/ 	.byte	0x00, 0xf0, 0x11, 0x00


	//----- nvinfo : EIATTR_KPARAM_INFO
	.align		4
.L_233:
        /*0028*/ 	.byte	0x04, 0x17
        /*002a*/ 	.short	(.L_235 - .L_234)
.L_234:
        /*002c*/ 	.word	0x00000000
        /*0030*/ 	.short	0x0003
        /*0032*/ 	.short	0x0018
        /*0034*/ 	.byte	0x00, 0xf0, 0x11, 0x00


	//----- nvinfo : EIATTR_KPARAM_INFO
	.align		4
.L_235:
        /*0038*/ 	.byte	0x04, 0x17
        /*003a*/ 	.short	(.L_237 - .L_236)
.L_236:
        /*003c*/ 	.word	0x00000000
        /*0040*/ 	.short	0x0002
        /*0042*/ 	.short	0x0010
        /*0044*/ 	.byte	0x00, 0xf5, 0x21, 0x00


	//----- nvinfo : EIATTR_KPARAM_INFO
	.align		4
.L_237:
        /*0048*/ 	.byte	0x04, 0x17
        /*004a*/ 	.short	(.L_239 - .L_238)
.L_238:
        /*004c*/ 	.word	0x00000000
        /*0050*/ 	.short	0x0001
        /*0052*/ 	.short	0x0008
        /*0054*/ 	.byte	0x00, 0xf5, 0x21, 0x00


	//----- nvinfo : EIATTR_KPARAM_INFO
	.align		4
.L_239:
        /*0058*/ 	.byte	0x04, 0x17
        /*005a*/ 	.short	(.L_241 - .L_240)
.L_240:
        /*005c*/ 	.word	0x00000000
        /*0060*/ 	.short	0x0000
        /*0062*/ 	.short	0x0000
        /*0064*/ 	.byte	0x00, 0xf5, 0x21, 0x00


	//----- nvinfo : EIATTR_SPARSE_MMA_MASK
	.align		4
.L_241:
        /*0068*/ 	.byte	0x03, 0x50
        /*006a*/ 	.short	0x0000


	//----- nvinfo : EIATTR_MAXREG_COUNT
	.align		4
        /*006c*/ 	.byte	0x03, 0x1b
        /*006e*/ 	.short	0x00ff


	//----- nvinfo : EIATTR_MERCURY_ISA_VERSION
	.align		4
        /*0070*/ 	.byte	0x03, 0x5f
        /*0072*/ 	.short	0x0101


	//----- nvinfo : EIATTR_VRC_CTA_INIT_COUNT
	.align		4
        /*0074*/ 	.byte	0x02, 0x4a
	.zero		1
	.zero		1


	//----- nvinfo : EIATTR_EXIT_INSTR_OFFSETS
	.align		4
        /*0078*/ 	.byte	0x04, 0x1c
        /*007a*/ 	.short	(.L_243 - .L_242)


	//   ....[0]....
.L_242:
        /*007c*/ 	.word	0x000000d0


	//   ....[1]....
        /*0080*/ 	.word	0x000008f0


	//----- nvinfo : EIATTR_CBANK_PARAM_SIZE
	.align		4
.L_243:
        /*0084*/ 	.byte	0x03, 0x19
        /*0086*/ 	.short	0x0024


	//----- nvinfo : EIATTR_PARAM_CBANK
	.align		4
        /*0088*/ 	.byte	0x04, 0x0a
        /*008a*/ 	.short	(.L_245 - .L_244)
	.align		4
.L_244:
        /*008c*/ 	.word	index@(.nv.constant0._Z14gemm_nn_kernelPfS_S_iii)
        /*0090*/ 	.short	0x0380
        /*0092*/ 	.short	0x0024


	//----- nvinfo : EIATTR_SW_WAR
	.align		4
.L_245:
        /*0094*/ 	.byte	0x04, 0x36
        /*0096*/ 	.short	(.L_247 - .L_246)
.L_246:
        /*0098*/ 	.word	0x00000008
.L_247:


//--------------------- .nv.callgraph             --------------------------
	.section	.nv.callgraph,"",@"SHT_CUDA_CALLGRAPH"
	.align	4
	.sectionentsize	8
	.align		4
        /*0000*/ 	.word	0x00000000
	.align		4
        /*0004*/ 	.word	0xffffffff
	.align		4
        /*0008*/ 	.word	0x00000000
	.align		4
        /*000c*/ 	.word	0xfffffffe
	.align		4
        /*0010*/ 	.word	0x00000000
	.align		4
        /*0014*/ 	.word	0xfffffffd
	.align		4
        /*0018*/ 	.word	0x00000000
	.align		4
        /*001c*/ 	.word	0xfffffffc


//--------------------- .text._Z17sgd_update_kernelPfS_i --------------------------
	.section	.text._Z17sgd_update_kernelPfS_i,"ax",@progbits
	.align	128
        .global         _Z17sgd_update_kernelPfS_i
        .type           _Z17sgd_update_kernelPfS_i,@function
        .size           _Z17sgd_update_kernelPfS_i,(.L_x_106 - _Z17sgd_update_kernelPfS_i)
        .other          _Z17sgd_update_kernelPfS_i,@"STO_CUDA_ENTRY STV_DEFAULT"
_Z17sgd_update_kernelPfS_i:
.text._Z17sgd_update_kernelPfS_i:
[----:B------:R-:W-:Y:S01]  /*0000*/  LDC R1, c[0x0][0x37c] ;  /* 0x0000df00ff017b82 */ /* 0x000fe20000000800 */
[----:B------:R-:W0:Y:S07]  /*0010*/  S2R R0, SR_TID.X ;  /* 0x0000000000007919 */ /* 0x000e2e0000002100 */
[----:B------:R-:W0:Y:S01]  /*0020*/  S2UR UR4, SR_CTAID.X ;  /* 0x00000000000479c3 */ /* 0x000e220000002500 */
[----:B------:R-:W1:Y:S07]  /*0030*/  LDCU UR5, c[0x0][0x390] ;  /* 0x00007200ff0577ac */ /* 0x000e6e0008000800 */
[----:B------:R-:W0:Y:S02]  /*0040*/  LDC R7, c[0x0][0x360] ;  /* 0x0000d800ff077b82 */ /* 0x000e240000000800 */
[----:B0-----:R-:W-:-:S05]  /*0050*/  IMAD R7, R7, UR4, R0 ;  /* 0x0000000407077c24 */ /* 0x001fca000f8e0200 */
[----:B-1----:R-:W-:-:S13]  /*0060*/  ISETP.GE.AND P0, PT, R7, UR5, PT ;  /* 0x0000000507007c0c */ /* 0x002fda000bf06270 */
[----:B------:R-:W-:Y:S05]  /*0070*/  @P0 EXIT ;  /* 0x000000000000094d */ /* 0x000fea0003800000 */
[----:B------:R-:W0:Y:S01]  /*0080*/  LDC.64 R2, c[0x0][0x388] ;  /* 0x0000e200ff027b82 */ /* 0x000e220000000a00 */
[----:B------:R-:W1:Y:S07]  /*0090*/  LDCU.64 UR4, c[0x0][0x358] ;  /* 0x00006b00ff0477ac */ /* 0x000e6e0008000a00 */
[----:B------:R-:W2:Y:S01]  /*00a0*/  LDC.64 R4, c[0x0][0x380] ;  /* 0x0000e000ff047b82 */ /* 0x000ea20000000a00 */
[----:B0-----:R-:W-:-:S06]  /*00b0*/  IMAD.WIDE R2, R7, 0x4, R2 ;  /* 0x0000000407027825 */ /* 0x001fcc00078e0202 */
[----:B-1----:R-:W3:Y:S01]  /*00c0*/  LDG.E R2, desc[UR4][R2.64] ;  /* 0x0000000402027981 */ /* 0x002ee2000c1e1900 */
[----:B--2---:R-:W-:-:S05]  /*00d0*/  IMAD.WIDE R4, R7, 0x4, R4 ;  /* 0x0000000407047825 */ /* 0x004fca00078e0204 */
[----:B------:R-:W3:Y:S02]  /*00e0*/  LDG.E R7, desc[UR4][R4.64] ;  /* 0x0000000404077981 */ /* 0x000ee4000c1e1900 */
[----:B---3--:R-:W-:-:S05]  /*00f0*/  FFMA R7, R2, -0.0099999997764825820923, R7 ;  /* 0xbc23d70a02077823 */ /* 0x008fca0000000007 */
[----:B------:R-:W-:Y:S01]  /*0100*/  STG.E desc[UR4][R4.64], R7 ;  /* 0x0000000704007986 */ /* 0x000fe2000c101904 */
[----:B------:R-:W-:Y:S05]  /*0110*/  EXIT ;  /* 0x000000000000794d */ /* 0x000fea0003800000 */
.L_x_0:
[----:B------:R-:W-:-:S00]  /*0120*/  BRA `(.L_x_0) ;  /* 0xfffffffc00fc7947 */ /* 0x000fc0000383ffff */
[----:B------:R-:W-:-:S00]  /*0130*/  NOP ;  /* 0x0000000000007918 */ /* 0x000fc00000000000 */
        /* <DEDUP_REMOVED lines=12> */
.L_x_106:


//--------------------- .text._Z27accumulate_bias_grad_kernelPfS_ii --------------------------
	.section	.text._Z27accumulate_bias_grad_kernelPfS_ii,"ax",@progbits
	.align	128
        .global         _Z27accumulate_bias_grad_kernelPfS_ii
        .type           _Z27accumulate_bias_grad_kernelPfS_ii,@function
        .size           _Z27accumulate_bias_grad_kernelPfS_ii,(.L_x_107 - _Z27accumulate_bias_grad_kernelPfS_ii)
        .other          _Z27accumulate_bias_grad_kernelPfS_ii,@"STO_CUDA_ENTRY STV_DEFAULT"
_Z27accumulate_bias_grad_kernelPfS_ii:
.text._Z27accumulate_bias_grad_kernelPfS_ii:
[----:B------:R-:W-:Y:S01]  /*0000*/  LDC R1, c[0x0][0x37c] ;  /* 0x0000df00ff017b82 */ /* 0x000fe20000000800 */
[----:B------:R-:W0:Y:S07]  /*0010*/  S2R R3, SR_TID.X ;  /* 0x0000000000037919 */ /* 0x000e2e0000002100 */
[----:B------:R-:W0:Y:S08]  /*0020*/  S2UR UR4, SR_CTAID.X ;  /* 0x00000000000479c3 */ /* 0x000e300000002500 */
[----:B------:R-:W0:Y:S08]  /*0030*/  LDC R0, c[0x0][0x360] ;  /* 0x0000d800ff007b82 */ /* 0x000e300000000800 */
[----:B------:R-:W1:Y:S01]  /*0040*/  LDC R17, c[0x0][0x394] ;  /* 0x0000e500ff117b82 */ /* 0x000e620000000800 */
[----:B0-----:R-:W-:-:S05]  /*0050*/  IMAD R0, R0, UR4, R3 ;  /* 0x0000000400007c24 */ /* 0x001fca000f8e0203 */
[----:B-1----:R-:W-:-:S13]  /*0060*/  ISETP.GE.AND P0, PT, R0, R17, PT ;  /* 0x000000110000720c */ /* 0x002fda0003f06270 */
[----:B------:R-:W-:Y:S05]  /*0070*/  @P0 EXIT ;  /* 0x000000000000094d */ /* 0x000fea0003800000 */
[----:B------:R-:W0:Y:S01]  /*0080*/  LDCU UR5, c[0x0][0x390] ;  /* 0x00007200ff0577ac */ /* 0x000e220008000800 */
[----:B------:R-:W-:Y:S01]  /*0090*/  HFMA2 R16, -RZ, RZ, 0, 0 ;  /* 0x00000000ff107431 */ /* 0x000fe200000001ff */
[----:B------:R-:W1:Y:S01]  /*00a0*/  LDCU.64 UR8, c[0x0][0x358] ;  /* 0x00006b00ff0877ac */ /* 0x000e620008000a00 */
[----:B0-----:R-:W-:-:S09]  /*00b0*/  UISETP.GE.AND UP0, UPT, UR5, 0x1, UPT ;  /* 0x000000010500788c */ /* 0x001fd2000bf06270 */
[----:B-1----:R-:W-:Y:S05]  /*00c0*/  BRA.U !UP0, `(.L_x_1) ;  /* 0x0000000508f87547 */ /* 0x002fea000b800000 */
[----:B------:R-:W-:Y:S01]  /*00d0*/  UISETP.GE.U32.AND UP1, UPT, UR5, 0x10, UPT ;  /* 0x000000100500788c */ /* 0x000fe2000bf26070 */
[----:B------:R-:W-:Y:S01]  /*00e0*/  MOV R16, RZ ;  /* 0x000000ff00107202 */ /* 0x000fe20000000f00 */
[----:B------:R-:W-:Y:S01]  /*00f0*/  ULOP3.LUT UR6, UR5, 0xf, URZ, 0xc0, !UPT ;  /* 0x0000000f05067892 */ /* 0x000fe2000f8ec0ff */
[----:B------:R-:W-:-:S03]  /*0100*/  UMOV UR4, URZ ;  /* 0x000000ff00047c82 */ /* 0x000fc60008000000 */
[----:B------:R-:W-:-:S03]  /*0110*/  UISETP.NE.AND UP0, UPT, UR6, URZ, UPT ;  /* 0x000000ff0600728c */ /* 0x000fc6000bf05270 */
[----:B------:R-:W-:Y:S08]  /*0120*/  BRA.U !UP1, `(.L_x_2) ;  /* 0x0000000109e47547 */ /* 0x000ff0000b800000 */
[----:B------:R-:W-:Y:S01]  /*0130*/  ULOP3.LUT UR4, UR5, 0x7ffffff0, URZ, 0xc0, !UPT ;  /* 0x7ffffff005047892 */ /* 0x000fe2000f8ec0ff */
[----:B------:R-:W-:Y:S02]  /*0140*/  MOV R16, RZ ;  /* 0x000000ff00107202 */ /* 0x000fe40000000f00 */
[----:B------:R-:W-:Y:S01]  /*0150*/  MOV R18, R0 ;  /* 0x0000000000127202 */ /* 0x000fe20000000f00 */
[----:B------:R-:W-:-:S12]  /*0160*/  UIADD3 UR7, UPT, UPT, -UR4, URZ, URZ ;  /* 0x000000ff04077290 */ /* 0x000fd8000fffe1ff */
.L_x_3:
[----:B------:R-:W0:Y:S02]  /*0170*/  LDC.64 R4, c[0x0][0x388] ;  /* 0x0000e200ff047b82 */ /* 0x000e240000000a00 */
[----:B0-----:R-:W-:-:S05]  /*0180*/  IMAD.WIDE R4, R18, 0x4, R4 ;  /* 0x0000000412047825 */ /* 0x001fca00078e0204 */
[----:B------:R-:W2:Y:S01]  /*0190*/  LDG.E R25, desc[UR8][R4.64] ;  /* 0x0000000804197981 */ /* 0x000ea2000c1e1900 */
[----:B------:R-:W-:-:S05]  /*01a0*/  IMAD.WIDE R6, R17, 0x4, R4 ;  /* 0x0000000411067825 */ /* 0x000fca00078e0204 */
[----:B------:R0:W3:Y:S01]  /*01b0*/  LDG.E R23, desc[UR8][R6.64] ;  /* 0x0000000806177981 */ /* 0x0000e2000c1e1900 */
[----:B------:R-:W-:-:S05]  /*01c0*/  IMAD.WIDE R8, R17, 0x4, R6 ;  /* 0x0000000411087825 */ /* 0x000fca00078e0206 */
[----:B------:R1:W4:Y:S01]  /*01d0*/  LDG.E R22, desc[UR8][R8.64] ;  /* 0x0000000808167981 */ /* 0x000322000c1e1900 */
[----:B------:R-:W-:-:S05]  /*01e0*/  IMAD.WIDE R12, R17, 0x4, R8 ;  /* 0x00000004110c7825 */ /* 0x000fca00078e0208 */
[----:B------:R-:W5:Y:S01]  /*01f0*/  LDG.E R21, desc[UR8][R12.64] ;  /* 0x000000080c157981 */ /* 0x000f62000c1e1900 */
[----:B------:R-:W-:-:S05]  /*0200*/  IMAD.WIDE R14, R17, 0x4, R12 ;  /* 0x00000004110e7825 */ /* 0x000fca00078e020c */
[----:B------:R-:W5:Y:S01]  /*0210*/  LDG.E R20, desc[UR8][R14.64] ;  /* 0x000000080e147981 */ /* 0x000f62000c1e1900 */
[----:B------:R-:W-:-:S05]  /*0220*/  IMAD.WIDE R2, R17, 0x4, R14 ;  /* 0x0000000411027825 */ /* 0x000fca00078e020e */
[----:B------:R1:W5:Y:S01]  /*0230*/  LDG.E R19, desc[UR8][R2.64] ;  /* 0x0000000802137981 */ /* 0x000362000c1e1900 */
[----:B------:R-:W-:-:S05]  /*0240*/  IMAD.WIDE R26, R17, 0x4, R2 ;  /* 0x00000004111a7825 */ /* 0x000fca00078e0202 */
[----:B------:R1:W5:Y:S01]  /*0250*/  LDG.E R24, desc[UR8][R26.64] ;  /* 0x000000081a187981 */ /* 0x000362000c1e1900 */
[----:B------:R-:W-:-:S05]  /*0260*/  IMAD.WIDE R10, R17, 0x4, R26 ;  /* 0x00000004110a7825 */ /* 0x000fca00078e021a */
[----:B------:R1:W5:Y:S01]  /*0270*/  LDG.E R28, desc[UR8][R10.64] ;  /* 0x000000080a1c7981 */ /* 0x000362000c1e1900 */
[----:B0-----:R-:W-:-:S04]  /*0280*/  IMAD.WIDE R6, R17, 0x4, R10 ;  /* 0x0000000411067825 */ /* 0x001fc800078e020a */
[C---:B-1----:R-:W-:Y:S02]  /*0290*/  IMAD.WIDE R8, R17.reuse, 0x4, R6 ;  /* 0x0000000411087825 */ /* 0x042fe400078e0206 */
[----:B------:R-:W5:Y:S02]  /*02a0*/  LDG.E R6, desc[UR8][R6.64] ;  /* 0x0000000806067981 */ /* 0x000f64000c1e1900 */
[C---:B------:R-:W-:Y:S02]  /*02b0*/  IMAD.WIDE R2, R17.reuse, 0x4, R8 ;  /* 0x0000000411027825 */ /* 0x040fe400078e0208 */
[----:B------:R-:W5:Y:S02]  /*02c0*/  LDG.E R8, desc[UR8][R8.64] ;  /* 0x0000000808087981 */ /* 0x000f64000c1e1900 */
[C---:B------:R-:W-:Y:S02]  /*02d0*/  IMAD.WIDE R4, R17.reuse, 0x4, R2 ;  /* 0x0000000411047825 */ /* 0x040fe400078e0202 */
[----:B------:R-:W5:Y:S02]  /*02e0*/  LDG.E R29, desc[UR8][R2.64] ;  /* 0x00000008021d7981 */ /* 0x000f64000c1e1900 */
[----:B------:R-:W-:-:S02]  /*02f0*/  IMAD.WIDE R12, R17, 0x4, R4 ;  /* 0x00000004110c7825 */ /* 0x000fc400078e0204 */
[----:B------:R-:W5:Y:S02]  /*0300*/  LDG.E R4, desc[UR8][R4.64] ;  /* 0x0000000804047981 */ /* 0x000f64000c1e1900 */
[C---:B------:R-:W-:Y:S02]  /*0310*/  IMAD.WIDE R14, R17.reuse, 0x4, R12 ;  /* 0x00000004110e7825 */ /* 0x040fe400078e020c */
[----:B------:R-:W5:Y:S02]  /*0320*/  LDG.E R12, desc[UR8][R12.64] ;  /* 0x000000080c0c7981 */ /* 0x000f64000c1e1900 */
[C---:B------:R-:W-:Y:S02]  /*0330*/  IMAD.WIDE R26, R17.reuse, 0x4, R14 ;  /* 0x00000004111a7825 */ /* 0x040fe400078e020e */
[----:B------:R-:W5:Y:S02]  /*0340*/  LDG.E R14, desc[UR8][R14.64] ;  /* 0x000000080e0e7981 */ /* 0x000f64000c1e1900 */
[----:B------:R-:W-:-:S02]  /*0350*/  IMAD.WIDE R10, R17, 0x4, R26 ;  /* 0x00000004110a7825 */ /* 0x000fc400078e021a */
[----:B------:R-:W5:Y:S04]  /*0360*/  LDG.E R26, desc[UR8][R26.64] ;  /* 0x000000081a1a7981 */ /* 0x000f68000c1e1900 */
[----:B------:R-:W5:Y:S01]  /*0370*/  LDG.E R10, desc[UR8][R10.64] ;  /* 0x000000080a0a7981 */ /* 0x000f62000c1e1900 */
[----:B------:R-:W-:-:S04]  /*0380*/  UIADD3 UR7, UPT, UPT, UR7, 0x10, URZ ;  /* 0x0000001007077890 */ /* 0x000fc8000fffe0ff */
[----:B------:R-:W-:Y:S01]  /*0390*/  UISETP.NE.AND UP1, UPT, UR7, URZ, UPT ;  /* 0x000000ff0700728c */ /* 0x000fe2000bf25270 */
[----:B------:R-:W-:Y:S01]  /*03a0*/  LEA R18, R17, R18, 0x4 ;  /* 0x0000001211127211 */ /* 0x000fe200078e20ff */
[----:B--2---:R-:W-:-:S04]  /*03b0*/  FADD R16, R25, R16 ;  /* 0x0000001019107221 */ /* 0x004fc80000000000 */
[----:B---3--:R-:W-:-:S04]  /*03c0*/  FADD R23, R16, R23 ;  /* 0x0000001710177221 */ /* 0x008fc80000000000 */
[----:B----4-:R-:W-:-:S04]  /*03d0*/  FADD R22, R23, R22 ;  /* 0x0000001617167221 */ /* 0x010fc80000000000 */
[----:B-----5:R-:W-:-:S04]  /*03e0*/  FADD R21, R22, R21 ;  /* 0x0000001516157221 */ /* 0x020fc80000000000 */
[----:B------:R-:W-:-:S04]  /*03f0*/  FADD R20, R21, R20 ;  /* 0x0000001415147221 */ /* 0x000fc80000000000 */
        /* <DEDUP_REMOVED lines=10> */
[----:B------:R-:W-:Y:S01]  /*04a0*/  FADD R16, R29, R10 ;  /* 0x0000000a1d107221 */ /* 0x000fe20000000000 */
[----:B------:R-:W-:Y:S06]  /*04b0*/  BRA.U UP1, `(.L_x_3) ;  /* 0xfffffffd012c7547 */ /* 0x000fec000b83ffff */
.L_x_2:
[----:B------:R-:W-:Y:S05]  /*04c0*/  BRA.U !UP0, `(.L_x_1) ;  /* 0x0000000108f87547 */ /* 0x000fea000b800000 */
[----:B------:R-:W-:Y:S02]  /*04d0*/  UISETP.GE.U32.AND UP0, UPT, UR6, 0x8, UPT ;  /* 0x000000080600788c */ /* 0x000fe4000bf06070 */
[----:B------:R-:W-:-:S04]  /*04e0*/  ULOP3.LUT UR7, UR5, 0x7, URZ, 0xc0, !UPT ;  /* 0x0000000705077892 */ /* 0x000fc8000f8ec0ff */
[----:B------:R-:W-:-:S03]  /*04f0*/  UISETP.NE.AND UP1, UPT, UR7, URZ, UPT ;  /* 0x000000ff0700728c */ /* 0x000fc6000bf25270 */
[----:B------:R-:W-:Y:S08]  /*0500*/  BRA.U !UP0, `(.L_x_4) ;  /* 0x00000001086c7547 */ /* 0x000ff0000b800000 */
[----:B------:R-:W0:Y:S01]  /*0510*/  LDC.64 R2, c[0x0][0x388] ;  /* 0x0000e200ff027b82 */ /* 0x000e220000000a00 */
[----:B------:R-:W-:-:S04]  /*0520*/  IMAD R5, R17, UR4, R0 ;  /* 0x0000000411057c24 */ /* 0x000fc8000f8e0200 */
[----:B0-----:R-:W-:-:S04]  /*0530*/  IMAD.WIDE R2, R5, 0x4, R2 ;  /* 0x0000000405027825 */ /* 0x001fc800078e0202 */
[C---:B------:R-:W-:Y:S02]  /*0540*/  IMAD.WIDE R4, R17.reuse, 0x4, R2 ;  /* 0x0000000411047825 */ /* 0x040fe400078e0202 */
[----:B------:R-:W2:Y:S02]  /*0550*/  LDG.E R3, desc[UR8][R2.64] ;  /* 0x0000000802037981 */ /* 0x000ea4000c1e1900 */
[C---:B------:R-:W-:Y:S02]  /*0560*/  IMAD.WIDE R6, R17.reuse, 0x4, R4 ;  /* 0x0000000411067825 */ /* 0x040fe400078e0204 */
[----:B------:R-:W3:Y:S02]  /*0570*/  LDG.E R4, desc[UR8][R4.64] ;  /* 0x0000000804047981 */ /* 0x000ee4000c1e1900 */
[C---:B------:R-:W-:Y:S02]  /*0580*/  IMAD.WIDE R8, R17.reuse, 0x4, R6 ;  /* 0x0000000411087825 */ /* 0x040fe400078e0206 */
[----:B------:R-:W4:Y:S02]  /*0590*/  LDG.E R6, desc[UR8][R6.64] ;  /* 0x0000000806067981 */ /* 0x000f24000c1e1900 */
        /* <DEDUP_REMOVED lines=9> */
[----:B------:R-:W-:Y:S01]  /*0630*/  UIADD3 UR4, UPT, UPT, UR4, 0x8, URZ ;  /* 0x0000000804047890 */ /* 0x000fe2000fffe0ff */
[----:B--2---:R-:W-:-:S04]  /*0640*/  FADD R3, R16, R3 ;  /* 0x0000000310037221 */ /* 0x004fc80000000000 */
[----:B---3--:R-:W-:-:S04]  /*0650*/  FADD R3, R3, R4 ;  /* 0x0000000403037221 */ /* 0x008fc80000000000 */
[----:B----4-:R-:W-:-:S04]  /*0660*/  FADD R3, R3, R6 ;  /* 0x0000000603037221 */ /* 0x010fc80000000000 */
[----:B-----5:R-:W-:-:S04]  /*0670*/  FADD R3, R3, R8 ;  /* 0x0000000803037221 */ /* 0x020fc80000000000 */
[----:B------:R-:W-:-:S04]  /*0680*/  FADD R3, R3, R10 ;  /* 0x0000000a03037221 */ /* 0x000fc80000000000 */
[----:B------:R-:W-:-:S04]  /*0690*/  FADD R3, R3, R12 ;  /* 0x0000000c03037221 */ /* 0x000fc80000000000 */
[----:B------:R-:W-:-:S04]  /*06a0*/  FADD R3, R3, R14 ;  /* 0x0000000e03037221 */ /* 0x000fc80000000000 */
[----:B------:R-:W-:-:S07]  /*06b0*/  FADD R16, R3, R18 ;  /* 0x0000001203107221 */ /* 0x000fce0000000000 */
.L_x_4:
        /* <DEDUP_REMOVED lines=12> */
[----:B------:R-:W-:Y:S02]  /*0780*/  IMAD.WIDE R8, R17, 0x4, R6 ;  /* 0x0000000411087825 */ /* 0x000fe400078e0206 */
[----:B------:R-:W4:Y:S04]  /*0790*/  LDG.E R7, desc[UR8][R6.64] ;  /* 0x0000000806077981 */ /* 0x000f28000c1e1900 */
[----:B------:R-:W5:Y:S01]  /*07a0*/  LDG.E R9, desc[UR8][R8.64] ;  /* 0x0000000808097981 */ /* 0x000f62000c1e1900 */
[----:B------:R-:W-:Y:S01]  /*07b0*/  UIADD3 UR4, UPT, UPT, UR4, 0x4, URZ ;  /* 0x0000000404047890 */ /* 0x000fe2000fffe0ff */
[----:B--2---:R-:W-:-:S04]  /*07c0*/  FADD R16, R16, R3 ;  /* 0x0000000310107221 */ /* 0x004fc80000000000 */
[----:B---3--:R-:W-:-:S04]  /*07d0*/  FADD R16, R16, R5 ;  /* 0x0000000510107221 */ /* 0x008fc80000000000 */
[----:B----4-:R-:W-:-:S04]  /*07e0*/  FADD R16, R16, R7 ;  /* 0x0000000710107221 */ /* 0x010fc80000000000 */
[----:B-----5:R-:W-:-:S07]  /*07f0*/  FADD R16, R16, R9 ;  /* 0x0000000910107221 */ /* 0x020fce0000000000 */
.L_x_5:
[----:B------:R-:W-:Y:S05]  /*0800*/  BRA.U !UP1, `(.L_x_1) ;  /* 0x0000000109287547 */ /* 0x000fea000b800000 */
[----:B------:R-:W0:Y:S01]  /*0810*/  LDC.64 R4, c[0x0][0x388] ;  /* 0x0000e200ff047b82 */ /* 0x000e220000000a00 */
[----:B------:R-:W-:Y:S01]  /*0820*/  IMAD R6, R17, UR4, R0 ;  /* 0x0000000411067c24 */ /* 0x000fe2000f8e0200 */
[----:B------:R-:W-:-:S12]  /*0830*/  UIADD3 UR5, UPT, UPT, -UR5, URZ, URZ ;  /* 0x000000ff05057290 */ /* 0x000fd8000fffe1ff */
.L_x_6:
[----:B0-----:R-:W-:-:S06]  /*0840*/  IMAD.WIDE R2, R6, 0x4, R4 ;  /* 0x0000000406027825 */ /* 0x001fcc00078e0204 */
[----:B------:R-:W2:Y:S01]  /*0850*/  LDG.E R3, desc[UR8][R2.64] ;  /* 0x0000000802037981 */ /* 0x000ea2000c1e1900 */
[----:B------:R-:W-:Y:S01]  /*0860*/  UIADD3 UR5, UPT, UPT, UR5, 0x1, URZ ;  /* 0x0000000105057890 */ /* 0x000fe2000fffe0ff */
[----:B------:R-:W-:-:S03]  /*0870*/  IADD3 R6, PT, PT, R6, R17, RZ ;  /* 0x0000001106067210 */ /* 0x000fc60007ffe0ff */
[----:B------:R-:W-:Y:S01]  /*0880*/  UISETP.NE.AND UP0, UPT, UR5, URZ, UPT ;  /* 0x000000ff0500728c */ /* 0x000fe2000bf05270 */
[----:B--2---:R-:W-:-:S08]  /*0890*/  FADD R16, R3, R16 ;  /* 0x0000001003107221 */ /* 0x004fd00000000000 */
[----:B------:R-:W-:Y:S05]  /*08a0*/  BRA.U UP0, `(.L_x_6) ;  /* 0xfffffffd00e47547 */ /* 0x000fea000b83ffff */
.L_x_1:
[----:B------:R-:W0:Y:S02]  /*08b0*/  LDC.64 R2, c[0x0][0x380] ;  /* 0x0000e000ff027b82 */ /* 0x000e240000000a00 */
[----:B0-----:R-:W-:-:S05]  /*08c0*/  IMAD.WIDE R2, R0, 0x4, R2 ;  /* 0x0000000400027825 */ /* 0x001fca00078e0202 */
[----:B------:R-:W-:Y:S01]  /*08d0*/  STG.E desc[UR8][R2.64], R16 ;  /* 0x0000001002007986 */ /* 0x000fe2000c101908 */
[----:B------:R-:W-:Y:S05]  /*08e0*/  EXIT ;  /* 0x000000000000794d */ /* 0x000fea0003800000 */
.L_x_7:
        /* <DEDUP_REMOVED lines=9> */
.L_x_107:


//--------------------- .text._Z22relu_derivative_kernelPfS_i --------------------------
	.section	.text._Z22relu_derivative_kernelPfS_i,"ax",@progbits
	.align	128
        .global         _Z22relu_derivative_kernelPfS_i
        .type           _Z22relu_derivative_kernelPfS_i,@function
        .size           _Z22relu_derivative_kernelPfS_i,(.L_x_108 - _Z22relu_derivative_kernelPfS_i)
        .other          _Z22relu_derivative_kernelPfS_i,@"STO_CUDA_ENTRY STV_DEFAULT"
_Z22relu_derivative_kernelPfS_i:
.text._Z22relu_derivative_kernelPfS_i:
        /* <DEDUP_REMOVED lines=14> */
[----:B------:R-:W2:Y:S01]  /*00e0*/  LDG.E R7, desc[UR4][R4.64] ;  /* 0x0000000404077981 */ /* 0x000ea2000c1e1900 */
[----:B---3--:R-:W-:-:S05]  /*00f0*/  FSET.BF.GT.AND R0, R2, RZ, PT ;  /* 0x000000ff0200720a */ /* 0x008fca0003804000 */
[----:B--2---:R-:W-:-:S05]  /*0100*/  FMUL R7, R0, R7 ;  /* 0x0000000700077220 */ /* 0x004fca0000400000 */
[----:B------:R-:W-:Y:S01]  /*0110*/  STG.E desc[UR4][R4.64], R7 ;  /* 0x0000000704007986 */ /* 0x000fe2000c101904 */
[----:B------:R-:W-:Y:S05]  /*0120*/  EXIT ;  /* 0x000000000000794d */ /* 0x000fea0003800000 */
.L_x_8:
        /* <DEDUP_REMOVED lines=13> */
.L_x_108:


//--------------------- .text._Z24output_layer_grad_kernelPfS_Pii --------------------------
	.section	.text._Z24output_layer_grad_kernelPfS_Pii,"ax",@progbits
	.align	128
        .global         _Z24output_layer_grad_kernelPfS_Pii
        .type           _Z24output_layer_grad_kernelPfS_Pii,@function
        .size           _Z24output_layer_grad_kernelPfS_Pii,(.L_x_104 - _Z24output_layer_grad_kernelPfS_Pii)
        .other          _Z24output_layer_grad_kernelPfS_Pii,@"STO_CUDA_ENTRY STV_DEFAULT"
_Z24output_layer_grad_kernelPfS_Pii:
.text._Z24output_layer_grad_kernelPfS_Pii:
        /* <DEDUP_REMOVED lines=9> */
[----:B------:R-:W1:Y:S01]  /*0090*/  LDCU.64 UR4, c[0x0][0x358] ;  /* 0x00006b00ff0477ac */ /* 0x000e620008000a00 */
[----:B------:R-:W-:-:S06]  /*00a0*/  IMAD R7, R0, 0x2f, RZ ;  /* 0x0000002f00077824 */ /* 0x000fcc00078e02ff */
[----:B------:R-:W2:Y:S01]  /*00b0*/  LDC.64 R2, c[0x0][0x380] ;  /* 0x0000e000ff027b82 */ /* 0x000ea20000000a00 */
[----:B0-----:R-:W-:-:S05]  /*00c0*/  IMAD.WIDE R4, R7, 0x4, R4 ;  /* 0x0000000407047825 */ /* 0x001fca00078e0204 */
[----:B-1----:R-:W3:Y:S01]  /*00d0*/  LDG.E R9, desc[UR4][R4.64] ;  /* 0x0000000404097981 */ /* 0x002ee2000c1e1900 */
[----:B--2---:R-:W-:-:S05]  /*00e0*/  IMAD.WIDE R2, R7, 0x4, R2 ;  /* 0x0000000407027825 */ /* 0x004fca00078e0202 */
[----:B---3--:R0:W-:Y:S04]  /*00f0*/  STG.E desc[UR4][R2.64], R9 ;  /* 0x0000000902007986 */ /* 0x0081e8000c101904 */
[----:B------:R-:W2:Y:S04]  /*0100*/  LDG.E R7, desc[UR4][R4.64+0x4] ;  /* 0x0000040404077981 */ /* 0x000ea8000c1e1900 */
[----:B--2---:R1:W-:Y:S04]  /*0110*/  STG.E desc[UR4][R2.64+0x4], R7 ;  /* 0x0000040702007986 */ /* 0x0043e8000c101904 */
[----:B------:R-:W2:Y:S04]  /*0120*/  LDG.E R11, desc[UR4][R4.64+0x8] ;  /* 0x00000804040b7981 */ /* 0x000ea8000c1e1900 */
[----:B--2---:R2:W-:Y:S04]  /*0130*/  STG.E desc[UR4][R2.64+0x8], R11 ;  /* 0x0000080b02007986 */ /* 0x0045e8000c101904 */
[----:B------:R-:W3:Y:S04]  /*0140*/  LDG.E R13, desc[UR4][R4.64+0xc] ;  /* 0x00000c04040d7981 */ /* 0x000ee8000c1e1900 */
[----:B---3--:R3:W-:Y:S04]  /*0150*/  STG.E desc[UR4][R2.64+0xc], R13 ;  /* 0x00000c0d02007986 */ /* 0x0087e8000c101904 */
[----:B------:R-:W4:Y:S04]  /*0160*/  LDG.E R15, desc[UR4][R4.64+0x10] ;  /* 0x00001004040f7981 */ /* 0x000f28000c1e1900 */
[----:B----4-:R4:W-:Y:S04]  /*0170*/  STG.E desc[UR4][R2.64+0x10], R15 ;  /* 0x0000100f02007986 */ /* 0x0109e8000c101904 */
[----:B------:R-:W5:Y:S04]  /*0180*/  LDG.E R17, desc[UR4][R4.64+0x14] ;  /* 0x0000140404117981 */ /* 0x000f68000c1e1900 */
[----:B-----5:R5:W-:Y:S04]  /*0190*/  STG.E desc[UR4][R2.64+0x14], R17 ;  /* 0x0000141102007986 */ /* 0x020be8000c101904 */
[----:B0-----:R-:W2:Y:S04]  /*01a0*/  LDG.E R9, desc[UR4][R4.64+0x18] ;  /* 0x0000180404097981 */ /* 0x001ea8000c1e1900 */
[----:B--2---:R0:W-:Y:S04]  /*01b0*/  STG.E desc[UR4][R2.64+0x18], R9 ;  /* 0x0000180902007986 */ /* 0x0041e8000c101904 */
[----:B-1----:R-:W2:Y:S04]  /*01c0*/  LDG.E R7, desc[UR4][R4.64+0x1c] ;  /* 0x00001c0404077981 */ /* 0x002ea8000c1e1900 */
[----:B--2---:R1:W-:Y:S04]  /*01d0*/  STG.E desc[UR4][R2.64+0x1c], R7 ;  /* 0x00001c0702007986 */ /* 0x0043e8000c101904 */
[----:B------:R-:W2:Y:S04]  /*01e0*/  LDG.E R11, desc[UR4][R4.64+0x20] ;  /* 0x00002004040b7981 */ /* 0x000ea8000c1e1900 */
[----:B--2---:R2:W-:Y:S04]  /*01f0*/  STG.E desc[UR4][R2.64+0x20], R11 ;  /* 0x0000200b02007986 */ /* 0x0045e8000c101904 */
[----:B---3--:R-:W3:Y:S04]  /*0200*/  LDG.E R13, desc[UR4][R4.64+0x24] ;  /* 0x00002404040d7981 */ /* 0x008ee8000c1e1900 */
[----:B---3--:R3:W-:Y:S04]  /*0210*/  STG.E desc[UR4][R2.64+0x24], R13 ;  /* 0x0000240d02007986 */ /* 0x0087e8000c101904 */
[----:B----4-:R-:W4:Y:S04]  /*0220*/  LDG.E R15, desc[UR4][R4.64+0x28] ;  /* 0x00002804040f7981 */ /* 0x010f28000c1e1900 */
[----:B----4-:R4:W-:Y:S04]  /*0230*/  STG.E desc[UR4][R2.64+0x28], R15 ;  /* 0x0000280f02007986 */ /* 0x0109e8000c101904 */
[----:B-----5:R-:W5:Y:S04]  /*0240*/  LDG.E R17, desc[UR4][R4.64+0x2c] ;  /* 0x00002c0404117981 */ /* 0x020f68000c1e1900 */
        /* <DEDUP_REMOVED lines=42> */
[----:B--2---:R-:W-:Y:S04]  /*04f0*/  STG.E desc[UR4][R2.64+0x80], R11 ;  /* 0x0000800b02007986 */ /* 0x004fe8000c101904 */
[----:B---3--:R-:W2:Y:S04]  /*0500*/  LDG.E R13, desc[UR4][R4.64+0x84] ;  /* 0x00008404040d7981 */ /* 0x008ea8000c1e1900 */
[----:B--2---:R-:W-:Y:S04]  /*0510*/  STG.E desc[UR4][R2.64+0x84], R13 ;  /* 0x0000840d02007986 */ /* 0x004fe8000c101904 */
[----:B----4-:R-:W2:Y:S04]  /*0520*/  LDG.E R15, desc[UR4][R4.64+0x88] ;  /* 0x00008804040f7981 */ /* 0x010ea8000c1e1900 */
[----:B--2---:R-:W-:Y:S04]  /*0530*/  STG.E desc[UR4][R2.64+0x88], R15 ;  /* 0x0000880f02007986 */ /* 0x004fe8000c101904 */
[----:B-----5:R-:W2:Y:S04]  /*0540*/  LDG.E R17, desc[UR4][R4.64+0x8c] ;  /* 0x00008c0404117981 */ /* 0x020ea8000c1e1900 */
[----:B--2---:R-:W-:Y:S04]  /*0550*/  STG.E desc[UR4][R2.64+0x8c], R17 ;  /* 0x00008c1102007986 */ /* 0x004fe8000c101904 */
[----:B0-----:R-:W2:Y:S04]  /*0560*/  LDG.E R9, desc[UR4][R4.64+0x90] ;  /* 0x0000900404097981 */ /* 0x001ea8000c1e1900 */
[----:B--2---:R0:W-:Y:S04]  /*0570*/  STG.E desc[UR4][R2.64+0x90], R9 ;  /* 0x0000900902007986 */ /* 0x0041e8000c101904 */
[----:B-1----:R-:W2:Y:S01]  /*0580*/  LDG.E R7, desc[UR4][R4.64+0x94] ;  /* 0x0000940404077981 */ /* 0x002ea2000c1e1900 */
[----:B0-----:R-:W0:Y:S03]  /*0590*/  LDC.64 R8, c[0x0][0x390] ;  /* 0x0000e400ff087b82 */ /* 0x001e260000000a00 */
[----:B--2---:R1:W-:Y:S04]  /*05a0*/  STG.E desc[UR4][R2.64+0x94], R7 ;  /* 0x0000940702007986 */ /* 0x0043e8000c101904 */
[----:B------:R-:W2:Y:S04]  /*05b0*/  LDG.E R11, desc[UR4][R4.64+0x98] ;  /* 0x00009804040b7981 */ /* 0x000ea8000c1e1900 */
[----:B--2---:R-:W-:Y:S04]  /*05c0*/  STG.E desc[UR4][R2.64+0x98], R11 ;  /* 0x0000980b02007986 */ /* 0x004fe8000c101904 */
[----:B------:R-:W2:Y:S04]  /*05d0*/  LDG.E R13, desc[UR4][R4.64+0x9c] ;  /* 0x00009c04040d7981 */ /* 0x000ea8000c1e1900 */
[----:B--2---:R2:W-:Y:S04]  /*05e0*/  STG.E desc[UR4][R2.64+0x9c], R13 ;  /* 0x00009c0d02007986 */ /* 0x0045e8000c101904 */
[----:B------:R-:W3:Y:S04]  /*05f0*/  LDG.E R15, desc[UR4][R4.64+0xa0] ;  /* 0x0000a004040f7981 */ /* 0x000ee8000c1e1900 */
[----:B---3--:R3:W-:Y:S04]  /*0600*/  STG.E desc[UR4][R2.64+0xa0], R15 ;  /* 0x0000a00f02007986 */ /* 0x0087e8000c101904 */
[----:B------:R-:W4:Y:S04]  /*0610*/  LDG.E R17, desc[UR4][R4.64+0xa4] ;  /* 0x0000a40404117981 */ /* 0x000f28000c1e1900 */
[----:B----4-:R-:W-:Y:S04]  /*0620*/  STG.E desc[UR4][R2.64+0xa4], R17 ;  /* 0x0000a41102007986 */ /* 0x010fe8000c101904 */
[----:B------:R-:W4:Y:S04]  /*0630*/  LDG.E R19, desc[UR4][R4.64+0xa8] ;  /* 0x0000a80404137981 */ /* 0x000f28000c1e1900 */
[----:B----4-:R-:W-:Y:S04]  /*0640*/  STG.E desc[UR4][R2.64+0xa8], R19 ;  /* 0x0000a81302007986 */ /* 0x010fe8000c101904 */
[----:B-1----:R-:W4:Y:S04]  /*0650*/  LDG.E R7, desc[UR4][R4.64+0xac] ;  /* 0x0000ac0404077981 */ /* 0x002f28000c1e1900 */
[----:B----4-:R1:W-:Y:S04]  /*0660*/  STG.E desc[UR4][R2.64+0xac], R7 ;  /* 0x0000ac0702007986 */ /* 0x0103e8000c101904 */
[----:B------:R-:W4:Y:S04]  /*0670*/  LDG.E R21, desc[UR4][R4.64+0xb0] ;  /* 0x0000b00404157981 */ /* 0x000f28000c1e1900 */
[----:B----4-:R-:W-:Y:S04]  /*0680*/  STG.E desc[UR4][R2.64+0xb0], R21 ;  /* 0x0000b01502007986 */ /* 0x010fe8000c101904 */
[----:B--2---:R-:W2:Y:S01]  /*0690*/  LDG.E R13, desc[UR4][R4.64+0xb4] ;  /* 0x0000b404040d7981 */ /* 0x004ea2000c1e1900 */
[----:B0-----:R-:W-:-:S03]  /*06a0*/  IMAD.WIDE R8, R0, 0x4, R8 ;  /* 0x0000000400087825 */ /* 0x001fc600078e0208 */
[----:B--2---:R0:W-:Y:S04]  /*06b0*/  STG.E desc[UR4][R2.64+0xb4], R13 ;  /* 0x0000b40d02007986 */ /* 0x0041e8000c101904 */
[----:B---3--:R-:W2:Y:S04]  /*06c0*/  LDG.E R15, desc[UR4][R4.64+0xb8] ;  /* 0x0000b804040f7981 */ /* 0x008ea8000c1e1900 */
[----:B--2---:R2:W-:Y:S04]  /*06d0*/  STG.E desc[UR4][R2.64+0xb8], R15 ;  /* 0x0000b80f02007986 */ /* 0x0045e8000c101904 */
[----:B------:R-:W3:Y:S02]  /*06e0*/  LDG.E R9, desc[UR4][R8.64] ;  /* 0x0000000408097981 */ /* 0x000ee4000c1e1900 */
[----:B---3--:R-:W-:-:S05]  /*06f0*/  IMAD.WIDE R10, R9, 0x4, R2 ;  /* 0x00000004090a7825 */ /* 0x008fca00078e0202 */
[----:B------:R-:W3:Y:S01]  /*0700*/  LDG.E R0, desc[UR4][R10.64] ;  /* 0x000000040a007981 */ /* 0x000ee2000c1e1900 */
[----:B-1----:R-:W-:Y:S01]  /*0710*/  I2FP.F32.S32 R7, UR6 ;  /* 0x0000000600077c45 */ /* 0x002fe20008201400 */
[----:B------:R-:W-:Y:S02]  /*0720*/  IMAD.MOV.U32 R6, RZ, RZ, RZ ;  /* 0x000000ffff067224 */ /* 0x000fe400078e00ff */
[----:B---3--:R-:W-:Y:S01]  /*0730*/  FADD R17, R0, -1 ;  /* 0xbf80000000117421 */ /* 0x008fe20000000000 */
[----:B------:R-:W-:-:S04]  /*0740*/  IADD3 R0, P0, PT, R2, 0x8, RZ ;  /* 0x0000000802007810 */ /* 0x000fc80007f1e0ff */
[----:B------:R2:W-:Y:S01]  /*0750*/  STG.E desc[UR4][R10.64], R17 ;  /* 0x000000110a007986 */ /* 0x0005e2000c101904 */
[----:B0-----:R-:W-:-:S08]  /*0760*/  IMAD.X R13, RZ, RZ, R3, P0 ;  /* 0x000000ffff0d7224 */ /* 0x001fd000000e0603 */
.L_x_17:
[----:B0-----:R-:W-:Y:S01]  /*0770*/  IMAD.MOV.U32 R4, RZ, RZ, R0 ;  /* 0x000000ffff047224 */ /* 0x001fe200078e0000 */
[----:B------:R-:W-:-:S05]  /*0780*/  MOV R5, R13 ;  /* 0x0000000d00057202 */ /* 0x000fca0000000f00 */
[----:B------:R-:W3:Y:S01]  /*0790*/  LDG.E R0, desc[UR4][R4.64+-0x8] ;  /* 0xfffff80404007981 */ /* 0x000ee2000c1e1900 */
[----:B--2---:R-:W0:Y:S01]  /*07a0*/  MUFU.RCP R2, R7 ;  /* 0x0000000700027308 */ /* 0x004e220000001000 */
[----:B------:R-:W-:Y:S01]  /*07b0*/  BSSY.RECONVERGENT B0, `(.L_x_9) ;  /* 0x000000c000007945 */ /* 0x000fe20003800200 */
[----:B0-----:R-:W-:-:S04]  /*07c0*/  FFMA R3, -R7, R2, 1 ;  /* 0x3f80000007037423 */ /* 0x001fc80000000102 */
[----:B------:R-:W-:Y:S02]  /*07d0*/  FFMA R3, R2, R3, R2 ;  /* 0x0000000302037223 */ /* 0x000fe40000000002 */
[----:B---3--:R-:W0:Y:S02]  /*07e0*/  FCHK P0, R0, R7 ;  /* 0x0000000700007302 */ /* 0x008e240000000000 */
[----:B------:R-:W-:-:S04]  /*07f0*/  FFMA R2, R0, R3, RZ ;  /* 0x0000000300027223 */ /* 0x000fc800000000ff */
[----:B------:R-:W-:-:S04]  /*0800*/  FFMA R8, -R7, R2, R0 ;  /* 0x0000000207087223 */ /* 0x000fc80000000100 */
[----:B------:R-:W-:Y:S01]  /*0810*/  FFMA R3, R3, R8, R2 ;  /* 0x0000000803037223 */ /* 0x000fe20000000002 */
[----:B0-----:R-:W-:Y:S06]  /*0820*/  @!P0 BRA `(.L_x_10) ;  /* 0x0000000000108947 */ /* 0x001fec0003800000 */
[----:B------:R-:W-:Y:S01]  /*0830*/  IMAD.MOV.U32 R3, RZ, RZ, R7 ;  /* 0x000000ffff037224 */ /* 0x000fe200078e0007 */
[----:B------:R-:W-:-:S07]  /*0840*/  MOV R2, 0x860 ;  /* 0x0000086000027802 */ /* 0x000fce0000000f00 */
[----:B------:R-:W-:Y:S05]  /*0850*/  CALL.REL.NOINC `($__internal_0_$__cuda_sm3x_div_rn_noftz_f32_slowpath) ;  /* 0x0000000000f07944 */ /* 0x000fea0003c00000 */
[----:B------:R-:W-:-:S07]  /*0860*/  IMAD.MOV.U32 R3, RZ, RZ, R0 ;  /* 0x000000ffff037224 */ /* 0x000fce00078e0000 */
.L_x_10:
[----:B------:R-:W-:Y:S05]  /*0870*/  BSYNC.RECONVERGENT B0 ;  /* 0x0000000000007941 */ /* 0x000fea0003800200 */
.L_x_9:
[----:B------:R-:W2:Y:S01]  /*0880*/  LDG.E R8, desc[UR4][R4.64+-0x4] ;  /* 0xfffffc0404087981 */ /* 0x000ea2000c1e1900 */
[----:B------:R-:W0:Y:S01]  /*0890*/  MUFU.RCP R0, R7 ;  /* 0x0000000700007308 */ /* 0x000e220000001000 */
[----:B------:R-:W-:Y:S02]  /*08a0*/  BSSY.RECONVERGENT B0, `(.L_x_11) ;  /* 0x000000e000007945 */ /* 0x000fe40003800200 */
[----:B------:R1:W-:Y:S01]  /*08b0*/  STG.E desc[UR4][R4.64+-0x8], R3 ;  /* 0xfffff80304007986 */ /* 0x0003e2000c101904 */
[----:B0-----:R-:W-:-:S04]  /*08c0*/  FFMA R9, -R7, R0, 1 ;  /* 0x3f80000007097423 */ /* 0x001fc80000000100 */
[----:B------:R-:W-:Y:S01]  /*08d0*/  FFMA R0, R0, R9, R0 ;  /* 0x0000000900007223 */ /* 0x000fe20000000000 */
[----:B--2---:R-:W0:Y:S03]  /*08e0*/  FCHK P0, R8, R7 ;  /* 0x0000000708007302 */ /* 0x004e260000000000 */
[----:B------:R-:W-:-:S04]  /*08f0*/  FFMA R2, R0, R8, RZ ;  /* 0x0000000800027223 */ /* 0x000fc800000000ff */
[----:B------:R-:W-:-:S04]  /*0900*/  FFMA R9, -R7, R2, R8 ;  /* 0x0000000207097223 */ /* 0x000fc80000000108 */
[----:B------:R-:W-:Y:S01]  /*0910*/  FFMA R9, R0, R9, R2 ;  /* 0x0000000900097223 */ /* 0x000fe20000000002 */
[----:B01----:R-:W-:Y:S06]  /*0920*/  @!P0 BRA `(.L_x_12) ;  /* 0x0000000000148947 */ /* 0x003fec0003800000 */
[----:B------:R-:W-:Y:S01]  /*0930*/  IMAD.MOV.U32 R0, RZ, RZ, R8 ;  /* 0x000000ffff007224 */ /* 0x000fe200078e0008 */
[----:B------:R-:W-:Y:S02]  /*0940*/  MOV R3, R7 ;  /* 0x0000000700037202 */ /* 0x000fe40000000f00 */
[----:B------:R-:W-:-:S07]  /*0950*/  MOV R2, 0x970 ;  /* 0x0000097000027802 */ /* 0x000fce0000000f00 */
[----:B------:R-:W-:Y:S05]  /*0960*/  CALL.REL.NOINC `($__internal_0_$__cuda_sm3x_div_rn_noftz_f32_slowpath) ;  /* 0x0000000000ac7944 */ /* 0x000fea0003c00000 */
[----:B------:R-:W-:-:S07]  /*0970*/  IMAD.MOV.U32 R9, RZ, RZ, R0 ;  /* 0x000000ffff097224 */ /* 0x000fce00078e0000 */
.L_x_12:
[----:B------:R-:W-:Y:S05]  /*0980*/  BSYNC.RECONVERGENT B0 ;  /* 0x0000000000007941 */ /* 0x000fea0003800200 */
.L_x_11:
        /* <DEDUP_REMOVED lines=16> */
.L_x_14:
[----:B------:R-:W-:Y:S05]  /*0a90*/  BSYNC.RECONVERGENT B0 ;  /* 0x0000000000007941 */ /* 0x000fea0003800200 */
.L_x_13:
[----:B------:R-:W-:Y:S01]  /*0aa0*/  ISETP.NE.AND P0, PT, R6, 0x2c, PT ;  /* 0x0000002c0600780c */ /* 0x000fe20003f05270 */
[----:B------:R0:W-:-:S12]  /*0ab0*/  STG.E desc[UR4][R4.64], R3 ;  /* 0x0000000304007986 */ /* 0x0001d8000c101904 */
[----:B0-----:R-:W-:Y:S05]  /*0ac0*/  @!P0 EXIT ;  /* 0x000000000000894d */ /* 0x001fea0003800000 */
[----:B------:R-:W2:Y:S01]  /*0ad0*/  LDG.E R8, desc[UR4][R4.64+0x4] ;  /* 0x0000040404087981 */ /* 0x000ea2000c1e1900 */
[----:B------:R-:W0:Y:S01]  /*0ae0*/  MUFU.RCP R0, R7 ;  /* 0x0000000700007308 */ /* 0x000e220000001000 */
[----:B------:R-:W-:Y:S01]  /*0af0*/  BSSY.RECONVERGENT B0, `(.L_x_15) ;  /* 0x000000d000007945 */ /* 0x000fe20003800200 */
[----:B0-----:R-:W-:-:S04]  /*0b00*/  FFMA R3, -R7, R0, 1 ;  /* 0x3f80000007037423 */ /* 0x001fc80000000100 */
[----:B------:R-:W-:Y:S02]  /*0b10*/  FFMA R0, R0, R3, R0 ;  /* 0x0000000300007223 */ /* 0x000fe40000000000 */
[----:B--2---:R-:W0:Y:S02]  /*0b20*/  FCHK P0, R8, R7 ;  /* 0x0000000708007302 */ /* 0x004e240000000000 */
[----:B------:R-:W-:-:S04]  /*0b30*/  FFMA R2, R0, R8, RZ ;  /* 0x0000000800027223 */ /* 0x000fc800000000ff */
[----:B------:R-:W-:-:S04]  /*0b40*/  FFMA R3, -R7, R2, R8 ;  /* 0x0000000207037223 */ /* 0x000fc80000000108 */
[----:B------:R-:W-:Y:S01]  /*0b50*/  FFMA R3, R0, R3, R2 ;  /* 0x0000000300037223 */ /* 0x000fe20000000002 */
[----:B0-----:R-:W-:Y:S06]  /*0b60*/  @!P0 BRA `(.L_x_16) ;  /* 0x0000000000148947 */ /* 0x001fec0003800000 */
[----:B------:R-:W-:Y:S01]  /*0b70*/  IMAD.MOV.U32 R0, RZ, RZ, R8 ;  /* 0x000000ffff007224 */ /* 0x000fe200078e0008 */
[----:B------:R-:W-:Y:S02]  /*0b80*/  MOV R3, R7 ;  /* 0x0000000700037202 */ /* 0x000fe40000000f00 */
[----:B------:R-:W-:-:S07]  /*0b90*/  MOV R2, 0xbb0 ;  /* 0x00000bb000027802 */ /* 0x000fce0000000f00 */
[----:B------:R-:W-:Y:S05]  /*0ba0*/  CALL.REL.NOINC `($__internal_0_$__cuda_sm3x_div_rn_noftz_f32_slowpath) ;  /* 0x00000000001c7944 */ /* 0x000fea0003c00000 */
[----:B------:R-:W-:-:S07]  /*0bb0*/  IMAD.MOV.U32 R3, RZ, RZ, R0 ;  /* 0x000000ffff037224 */ /* 0x000fce00078e0000 */
.L_x_16:
[----:B------:R-:W-:Y:S05]  /*0bc0*/  BSYNC.RECONVERGENT B0 ;  /* 0x0000000000007941 */ /* 0x000fea0003800200 */
.L_x_15:
[----:B------:R0:W-:Y:S01]  /*0bd0*/  STG.E desc[UR4][R4.64+0x4], R3 ;  /* 0x0000040304007986 */ /* 0x0001e2000c101904 */
[----:B------:R-:W-:Y:S01]  /*0be0*/  IADD3 R0, P0, PT, R4, 0x10, RZ ;  /* 0x0000001004007810 */ /* 0x000fe20007f1e0ff */
[----:B------:R-:W-:-:S03]  /*0bf0*/  VIADD R6, R6, 0x4 ;  /* 0x0000000406067836 */ /* 0x000fc60000000000 */
[----:B------:R-:W-:Y:S01]  /*0c00*/  IADD3.X R13, PT, PT, RZ, R5, RZ, P0, !PT ;  /* 0x00000005ff0d7210 */ /* 0x000fe200007fe4ff */
[----:B------:R-:W-:Y:S08]  /*0c10*/  BRA `(.L_x_17) ;  /* 0xfffffff800d47947 */ /* 0x000ff0000383ffff */
        .weak           $__internal_0_$__cuda_sm3x_div_rn_noftz_f32_slowpath
        .type           $__internal_0_$__cuda_sm3x_div_rn_noftz_f32_slowpath,@function
        .size           $__internal_0_$__cuda_sm3x_div_rn_noftz_f32_slowpath,(.L_x_104 - $__internal_0_$__cuda_sm3x_div_rn_noftz_f32_slowpath)
$__internal_0_$__cuda_sm3x_div_rn_noftz_f32_slowpath:
[----:B------:R-:W-:Y:S01]  /*0c20*/  SHF.R.U32.HI R9, RZ, 0x17, R3 ;  /* 0x00000017ff097819 */ /* 0x000fe20000011603 */
[----:B------:R-:W-:Y:S01]  /*0c30*/  BSSY.RECONVERGENT B1, `(.L_x_18) ;  /* 0x0000062000017945 */ /* 0x000fe20003800200 */
[----:B------:R-:W-:Y:S02]  /*0c40*/  SHF.R.U32.HI R8, RZ, 0x17, R0 ;  /* 0x00000017ff087819 */ /* 0x000fe40000011600 */
[----:B------:R-:W-:Y:S02]  /*0c50*/  LOP3.LUT R14, R9, 0xff, RZ, 0xc0, !PT ;  /* 0x000000ff090e7812 */ /* 0x000fe400078ec0ff */
[----:B------:R-:W-:-:S03]  /*0c60*/  LOP3.LUT R12, R8, 0xff, RZ, 0xc0, !PT ;  /* 0x000000ff080c7812 */ /* 0x000fc600078ec0ff */
[----:B------:R-:W-:Y:S02]  /*0c70*/  VIADD R10, R14, 0xffffffff ;  /* 0xffffffff0e0a7836 */ /* 0x000fe40000000000 */
[----:B------:R-:W-:-:S03]  /*0c80*/  VIADD R9, R12, 0xffffffff ;  /* 0xffffffff0c097836 */ /* 0x000fc60000000000 */
[----:B------:R-:W-:-:S04]  /*0c90*/  ISETP.GT.U32.AND P0, PT, R10, 0xfd, PT ;  /* 0x000000fd0a00780c */ /* 0x000fc80003f04070 */
[----:B------:R-:W-:-:S13]  /*0ca0*/  ISETP.GT.U32.OR P0, PT, R9, 0xfd, P0 ;  /* 0x000000fd0900780c */ /* 0x000fda0000704470 */
[----:B------:R-:W-:Y:S01]  /*0cb0*/  @!P0 MOV R8, RZ ;  /* 0x000000ff00088202 */ /* 0x000fe20000000f00 */
[----:B------:R-:W-:Y:S06]  /*0cc0*/  @!P0 BRA `(.L_x_19) ;  /* 0x00000000005c8947 */ /* 0x000fec0003800000 */
[----:B------:R-:W-:Y:S02]  /*0cd0*/  FSETP.GTU.FTZ.AND P0, PT, |R0|, +INF , PT ;  /* 0x7f8000000000780b */ /* 0x000fe40003f1c200 */
[----:B------:R-:W-:-:S04]  /*0ce0*/  FSETP.GTU.FTZ.AND P1, PT, |R3|, +INF , PT ;  /* 0x7f8000000300780b */ /* 0x000fc80003f3c200 */
[----:B------:R-:W-:-:S13]  /*0cf0*/  PLOP3.LUT P0, PT, P0, P1, PT, 0xf8, 0x8f ;  /* 0x00000000008f781c */ /* 0x000fda0000703f70 */
[----:B------:R-:W-:Y:S05]  /*0d00*/  @P0 BRA `(.L_x_20) ;  /* 0x00000004004c0947 */ /* 0x000fea0003800000 */
[----:B------:R-:W-:-:S13]  /*0d10*/  LOP3.LUT P0, RZ, R3, 0x7fffffff, R0, 0xc8, !PT ;  /* 0x7fffffff03ff7812 */ /* 0x000fda000780c800 */
[----:B------:R-:W-:Y:S05]  /*0d20*/  @!P0 BRA `(.L_x_21) ;  /* 0x00000004003c8947 */ /* 0x000fea0003800000 */
[C---:B------:R-:W-:Y:S02]  /*0d30*/  FSETP.NEU.FTZ.AND P2, PT, |R0|.reuse, +INF , PT ;  /* 0x7f8000000000780b */ /* 0x040fe40003f5d200 */
[----:B------:R-:W-:Y:S02]  /*0d40*/  FSETP.NEU.FTZ.AND P1, PT, |R3|, +INF , PT ;  /* 0x7f8000000300780b */ /* 0x000fe40003f3d200 */
[----:B------:R-:W-:-:S11]  /*0d50*/  FSETP.NEU.FTZ.AND P0, PT, |R0|, +INF , PT ;  /* 0x7f8000000000780b */ /* 0x000fd60003f1d200 */
[----:B------:R-:W-:Y:S05]  /*0d60*/  @!P1 BRA !P2, `(.L_x_21) ;  /* 0x00000004002c9947 */ /* 0x000fea0005000000 */
[----:B------:R-:W-:-:S04]  /*0d70*/  LOP3.LUT P2, RZ, R0, 0x7fffffff, RZ, 0xc0, !PT ;  /* 0x7fffffff00ff7812 */ /* 0x000fc8000784c0ff */
[----:B------:R-:W-:-:S13]  /*0d80*/  PLOP3.LUT P1, PT, P1, P2, PT, 0x2f, 0xf2 ;  /* 0x0000000000f2781c */ /* 0x000fda0000f24577 */
[----:B------:R-:W-:Y:S05]  /*0d90*/  @P1 BRA `(.L_x_22) ;  /* 0x0000000400181947 */ /* 0x000fea0003800000 */
[----:B------:R-:W-:-:S04]  /*0da0*/  LOP3.LUT P1, RZ, R3, 0x7fffffff, RZ, 0xc0, !PT ;  /* 0x7fffffff03ff7812 */ /* 0x000fc8000782c0ff */
[----:B------:R-:W-:-:S13]  /*0db0*/  PLOP3.LUT P0, PT, P0, P1, PT, 0x2f, 0xf2 ;  /* 0x0000000000f2781c */ /* 0x000fda0000702577 */
[----:B------:R-:W-:Y:S05]  /*0dc0*/  @P0 BRA `(.L_x_23) ;  /* 0x0000000400000947 */ /* 0x000fea0003800000 */
[----:B------:R-:W-:Y:S02]  /*0dd0*/  ISETP.GE.AND P0, PT, R9, RZ, PT ;  /* 0x000000ff0900720c */ /* 0x000fe40003f06270 */
[----:B------:R-:W-:-:S11]  /*0de0*/  ISETP.GE.AND P1, PT, R10, RZ, PT ;  /* 0x000000ff0a00720c */ /* 0x000fd60003f26270 */
[----:B------:R-:W-:Y:S02]  /*0df0*/  @P0 IMAD.MOV.U32 R8, RZ, RZ, RZ ;  /* 0x000000ffff080224 */ /* 0x000fe400078e00ff */
[----:B------:R-:W-:Y:S01]  /*0e00*/  @!P0 FFMA R0, R0, 1.84467440737095516160e+19, RZ ;  /* 0x5f80000000008823 */ /* 0x000fe200000000ff */
[----:B------:R-:W-:Y:S02]  /*0e10*/  @!P0 IMAD.MOV.U32 R8, RZ, RZ, -0x40 ;  /* 0xffffffc0ff088424 */ /* 0x000fe400078e00ff */
[----:B------:R-:W-:-:S03]  /*0e20*/  @!P1 FFMA R3, R3, 1.84467440737095516160e+19, RZ ;  /* 0x5f80000003039823 */ /* 0x000fc600000000ff */
[----:B------:R-:W-:-:S07]  /*0e30*/  @!P1 IADD3 R8, PT, PT, R8, 0x40, RZ ;  /* 0x0000004008089810 */ /* 0x000fce0007ffe0ff */
.L_x_19:
[----:B------:R-:W-:Y:S01]  /*0e40*/  LEA R10, R14, 0xc0800000, 0x17 ;  /* 0xc08000000e0a7811 */ /* 0x000fe200078eb8ff */
[----:B------:R-:W-:Y:S04]  /*0e50*/  BSSY.RECONVERGENT B2, `(.L_x_24) ;  /* 0x0000036000027945 */ /* 0x000fe80003800200 */
[----:B------:R-:W-:Y:S02]  /*0e60*/  IMAD.IADD R10, R3, 0x1, -R10 ;  /* 0x00000001030a7824 */ /* 0x000fe400078e0a0a */
[----:B------:R-:W-:Y:S02]  /*0e70*/  VIADD R3, R12, 0xffffff81 ;  /* 0xffffff810c037836 */ /* 0x000fe40000000000 */
[----:B------:R-:W0:Y:S01]  /*0e80*/  MUFU.RCP R9, R10 ;  /* 0x0000000a00097308 */ /* 0x000e220000001000 */
[----:B------:R-:W-:Y:S01]  /*0e90*/  FADD.FTZ R11, -R10, -RZ ;  /* 0x800000ff0a0b7221 */ /* 0x000fe20000010100 */
[----:B------:R-:W-:-:S03]  /*0ea0*/  IMAD R0, R3, -0x800000, R0 ;  /* 0xff80000003007824 */ /* 0x000fc600078e0200 */
[----:B0-----:R-:W-:-:S04]  /*0eb0*/  FFMA R12, R9, R11, 1 ;  /* 0x3f800000090c7423 */ /* 0x001fc8000000000b */
[----:B------:R-:W-:-:S04]  /*0ec0*/  FFMA R16, R9, R12, R9 ;  /* 0x0000000c09107223 */ /* 0x000fc80000000009 */
[----:B------:R-:W-:-:S04]  /*0ed0*/  FFMA R9, R0, R16, RZ ;  /* 0x0000001000097223 */ /* 0x000fc800000000ff */
[----:B------:R-:W-:-:S04]  /*0ee0*/  FFMA R12, R11, R9, R0 ;  /* 0x000000090b0c7223 */ /* 0x000fc80000000000 */
[----:B------:R-:W-:Y:S01]  /*0ef0*/  FFMA R13, R16, R12, R9 ;  /* 0x0000000c100d7223 */ /* 0x000fe20000000009 */
[----:B------:R-:W-:-:S03]  /*0f00*/  IADD3 R9, PT, PT, R3, 0x7f, -R14 ;  /* 0x0000007f03097810 */ /* 0x000fc60007ffe80e */
[----:B------:R-:W-:Y:S01]  /*0f10*/  FFMA R12, R11, R13, R0 ;  /* 0x0000000d0b0c7223 */ /* 0x000fe20000000000 */
[----:B------:R-:W-:-:S03]  /*0f20*/  IADD3 R9, PT, PT, R9, R8, RZ ;  /* 0x0000000809097210 */ /* 0x000fc60007ffe0ff */
[----:B------:R-:W-:-:S05]  /*0f30*/  FFMA R0, R16, R12, R13 ;  /* 0x0000000c10007223 */ /* 0x000fca000000000d */
[----:B------:R-:W-:-:S04]  /*0f40*/  SHF.R.U32.HI R3, RZ, 0x17, R0 ;  /* 0x00000017ff037819 */ /* 0x000fc80000011600 */
[----:B------:R-:W-:-:S05]  /*0f50*/  LOP3.LUT R3, R3, 0xff, RZ, 0xc0, !PT ;  /* 0x000000ff03037812 */ /* 0x000fca00078ec0ff */
[----:B------:R-:W-:-:S04]  /*0f60*/  IMAD.IADD R11, R3, 0x1, R9 ;  /* 0x00000001030b7824 */ /* 0x000fc800078e0209 */
[----:B------:R-:W-:-:S05]  /*0f70*/  VIADD R3, R11, 0xffffffff ;  /* 0xffffffff0b037836 */ /* 0x000fca0000000000 */
[----:B------:R-:W-:-:S13]  /*0f80*/  ISETP.GE.U32.AND P0, PT, R3, 0xfe, PT ;  /* 0x000000fe0300780c */ /* 0x000fda0003f06070 */
[----:B------:R-:W-:Y:S05]  /*0f90*/  @!P0 BRA `(.L_x_25) ;  /* 0x0000000000808947 */ /* 0x000fea0003800000 */
[----:B------:R-:W-:-:S13]  /*0fa0*/  ISETP.GT.AND P0, PT, R11, 0xfe, PT ;  /* 0x000000fe0b00780c */ /* 0x000fda0003f04270 */
[----:B------:R-:W-:Y:S05]  /*0fb0*/  @P0 BRA `(.L_x_26) ;  /* 0x00000000006c0947 */ /* 0x000fea0003800000 */
[----:B------:R-:W-:-:S13]  /*0fc0*/  ISETP.GE.AND P0, PT, R11, 0x1, PT ;  /* 0x000000010b00780c */ /* 0x000fda0003f06270 */
[----:B------:R-:W-:Y:S05]  /*0fd0*/  @P0 BRA `(.L_x_27) ;  /* 0x0000000000740947 */ /* 0x000fea0003800000 */
[----:B------:R-:W-:Y:S02]  /*0fe0*/  ISETP.GE.AND P0, PT, R11, -0x18, PT ;  /* 0xffffffe80b00780c */ /* 0x000fe40003f06270 */
[----:B------:R-:W-:-:S11]  /*0ff0*/  LOP3.LUT R0, R0, 0x80000000, RZ, 0xc0, !PT ;  /* 0x8000000000007812 */ /* 0x000fd600078ec0ff */
[----:B------:R-:W-:Y:S05]  /*1000*/  @!P0 BRA `(.L_x_27) ;  /* 0x0000000000688947 */ /* 0x000fea0003800000 */
[CCC-:B------:R-:W-:Y:S01]  /*1010*/  FFMA.RZ R3, R16.reuse, R12.reuse, R13.reuse ;  /* 0x0000000c10037223 */ /* 0x1c0fe2000000c00d */
[C---:B------:R-:W-:Y:S01]  /*1020*/  IADD3 R10, PT, PT, R11.reuse, 0x20, RZ ;  /* 0x000000200b0a7810 */ /* 0x040fe20007ffe0ff */
[CCC-:B------:R-:W-:Y:S01]  /*1030*/  FFMA.RM R8, R16.reuse, R12.reuse, R13.reuse ;  /* 0x0000000c10087223 */ /* 0x1c0fe2000000400d */
[----:B------:R-:W-:Y:S02]  /*1040*/  ISETP.NE.AND P2, PT, R11, RZ, PT ;  /* 0x000000ff0b00720c */ /* 0x000fe40003f45270 */
[----:B------:R-:W-:Y:S01]  /*1050*/  LOP3.LUT R9, R3, 0x7fffff, RZ, 0xc0, !PT ;  /* 0x007fffff03097812 */ /* 0x000fe200078ec0ff */
[----:B------:R-:W-:Y:S01]  /*1060*/  FFMA.RP R3, R16, R12, R13 ;  /* 0x0000000c10037223 */ /* 0x000fe2000000800d */
[----:B------:R-:W-:Y:S01]  /*1070*/  ISETP.NE.AND P1, PT, R11, RZ, PT ;  /* 0x000000ff0b00720c */ /* 0x000fe20003f25270 */
[----:B------:R-:W-:Y:S01]  /*1080*/  IMAD.MOV R11, RZ, RZ, -R11 ;  /* 0x000000ffff0b7224 */ /* 0x000fe200078e0a0b */
[----:B------:R-:W-:Y:S02]  /*1090*/  LOP3.LUT R9, R9, 0x800000, RZ, 0xfc, !PT ;  /* 0x0080000009097812 */ /* 0x000fe400078efcff */
[----:B------:R-:W-:-:S02]  /*10a0*/  FSETP.NEU.FTZ.AND P0, PT, R3, R8, PT ;  /* 0x000000080300720b */ /* 0x000fc40003f1d000 */
[----:B------:R-:W-:Y:S02]  /*10b0*/  SHF.L.U32 R10, R9, R10, RZ ;  /* 0x0000000a090a7219 */ /* 0x000fe400000006ff */
[----:B------:R-:W-:Y:S02]  /*10c0*/  SEL R8, R11, RZ, P2 ;  /* 0x000000ff0b087207 */ /* 0x000fe40001000000 */
[----:B------:R-:W-:Y:S02]  /*10d0*/  ISETP.NE.AND P1, PT, R10, RZ, P1 ;  /* 0x000000ff0a00720c */ /* 0x000fe40000f25270 */
[----:B------:R-:W-:Y:S02]  /*10e0*/  SHF.R.U32.HI R8, RZ, R8, R9 ;  /* 0x00000008ff087219 */ /* 0x000fe40000011609 */
[----:B------:R-:W-:Y:S02]  /*10f0*/  PLOP3.LUT P0, PT, P0, P1, PT, 0xf8, 0x8f ;  /* 0x00000000008f781c */ /* 0x000fe40000703f70 */
[----:B------:R-:W-:-:S02]  /*1100*/  SHF.R.U32.HI R10, RZ, 0x1, R8 ;  /* 0x00000001ff0a7819 */ /* 0x000fc40000011608 */
[----:B------:R-:W-:-:S04]  /*1110*/  SEL R3, RZ, 0x1, !P0 ;  /* 0x00000001ff037807 */ /* 0x000fc80004000000 */
[----:B------:R-:W-:-:S04]  /*1120*/  LOP3.LUT R3, R3, 0x1, R10, 0xf8, !PT ;  /* 0x0000000103037812 */ /* 0x000fc800078ef80a */
[----:B------:R-:W-:-:S05]  /*1130*/  LOP3.LUT R3, R3, R8, RZ, 0xc0, !PT ;  /* 0x0000000803037212 */ /* 0x000fca00078ec0ff */
[----:B------:R-:W-:-:S05]  /*1140*/  IMAD.IADD R3, R10, 0x1, R3 ;  /* 0x000000010a037824 */ /* 0x000fca00078e0203 */
[----:B------:R-:W-:Y:S01]  /*1150*/  LOP3.LUT R0, R3, R0, RZ, 0xfc, !PT ;  /* 0x0000000003007212 */ /* 0x000fe200078efcff */
[----:B------:R-:W-:Y:S06]  /*1160*/  BRA `(.L_x_27) ;  /* 0x0000000000107947 */ /* 0x000fec0003800000 */
.L_x_26:
[----:B------:R-:W-:-:S04]  /*1170*/  LOP3.LUT R0, R0, 0x80000000, RZ, 0xc0, !PT ;  /* 0x8000000000007812 */ /* 0x000fc800078ec0ff */
[----:B------:R-:W-:Y:S01]  /*1180*/  LOP3.LUT R0, R0, 0x7f800000, RZ, 0xfc, !PT ;  /* 0x7f80000000007812 */ /* 0x000fe200078efcff */
[----:B------:R-:W-:Y:S06]  /*1190*/  BRA `(.L_x_27) ;  /* 0x0000000000047947 */ /* 0x000fec0003800000 */
.L_x_25:
[----:B------:R-:W-:-:S07]  /*11a0*/  LEA R0, R9, R0, 0x17 ;  /* 0x0000000009007211 */ /* 0x000fce00078eb8ff */
.L_x_27:
[----:B------:R-:W-:Y:S05]  /*11b0*/  BSYNC.RECONVERGENT B2 ;  /* 0x0000000000027941 */ /* 0x000fea0003800200 */
.L_x_24:
[----:B------:R-:W-:Y:S05]  /*11c0*/  BRA `(.L_x_28) ;  /* 0x0000000000207947 */ /* 0x000fea0003800000 */
.L_x_23:
[----:B------:R-:W-:-:S04]  /*11d0*/  LOP3.LUT R0, R3, 0x80000000, R0, 0x48, !PT ;  /* 0x8000000003007812 */ /* 0x000fc800078e4800 */
[----:B------:R-:W-:Y:S01]  /*11e0*/  LOP3.LUT R0, R0, 0x7f800000, RZ, 0xfc, !PT ;  /* 0x7f80000000007812 */ /* 0x000fe200078efcff */
[----:B------:R-:W-:Y:S06]  /*11f0*/  BRA `(.L_x_28) ;  /* 0x0000000000147947 */ /* 0x000fec0003800000 */
.L_x_22:
[----:B------:R-:W-:Y:S01]  /*1200*/  LOP3.LUT R0, R3, 0x80000000, R0, 0x48, !PT ;  /* 0x8000000003007812 */ /* 0x000fe200078e4800 */
[----:B------:R-:W-:Y:S06]  /*1210*/  BRA `(.L_x_28) ;  /* 0x00000000000c7947 */ /* 0x000fec0003800000 */
.L_x_21:
[----:B------:R-:W0:Y:S01]  /*1220*/  MUFU.RSQ R0, -QNAN ;  /* 0xffc0000000007908 */ /* 0x000e220000001400 */
[----:B------:R-:W-:Y:S05]  /*1230*/  BRA `(.L_x_28) ;  /* 0x0000000000047947 */ /* 0x000fea0003800000 */
.L_x_20:
[----:B------:R-:W-:-:S07]  /*1240*/  FADD.FTZ R0, R0, R3 ;  /* 0x0000000300007221 */ /* 0x000fce0000010000 */
.L_x_28:
[----:B------:R-:W-:Y:S05]  /*1250*/  BSYNC.RECONVERGENT B1 ;  /* 0x0000000000017941 */ /* 0x000fea0003800200 */
.L_x_18:
[----:B------:R-:W-:-:S04]  /*1260*/  IMAD.MOV.U32 R3, RZ, RZ, 0x0 ;  /* 0x00000000ff037424 */ /* 0x000fc800078e00ff */
[----:B0-----:R-:W-:Y:S05]  /*1270*/  RET.REL.NODEC R2 `(_Z24output_layer_grad_kernelPfS_Pii) ;  /* 0xffffffec02607950 */ /* 0x001fea0003c3ffff */
.L_x_29:
        /* <DEDUP_REMOVED lines=16> */
.L_x_104:


//--------------------- .text._Z22clear_gradients_kernelPfi --------------------------
	.section	.text._Z22clear_gradients_kernelPfi,"ax",@progbits
	.align	128
        .global         _Z22clear_gradients_kernelPfi
        .type           _Z22clear_gradients_kernelPfi,@function
        .size           _Z22clear_gradients_kernelPfi,(.L_x_110 - _Z22clear_gradients_kernelPfi)
        .other          _Z22clear_gradients_kernelPfi,@"STO_CUDA_ENTRY STV_DEFAULT"
_Z22clear_gradients_kernelPfi:
.text._Z22clear_gradients_kernelPfi:
        /* <DEDUP_REMOVED lines=10> */
[----:B0-----:R-:W-:-:S05]  /*00a0*/  IMAD.WIDE R2, R5, 0x4, R2 ;  /* 0x0000000405027825 */ /* 0x001fca00078e0202 */
[----:B-1----:R-:W-:Y:S01]  /*00b0*/  STG.E desc[UR4][R2.64], RZ ;  /* 0x000000ff02007986 */ /* 0x002fe2000c101904 */
[----:B------:R-:W-:Y:S05]  /*00c0*/  EXIT ;  /* 0x000000000000794d */ /* 0x000fea0003800000 */
.L_x_30:
        /* <DEDUP_REMOVED lines=11> */
.L_x_110:


//--------------------- .text._Z25softmax_activation_kernelPfii --------------------------
	.section	.text._Z25softmax_activation_kernelPfii,"ax",@progbits
	.align	128
        .global         _Z25softmax_activation_kernelPfii
        .type           _Z25softmax_activation_kernelPfii,@function
        .size           _Z25softmax_activation_kernelPfii,(.L_x_105 - _Z25softmax_activation_kernelPfii)
        .other          _Z25softmax_activation_kernelPfii,@"STO_CUDA_ENTRY STV_DEFAULT"
_Z25softmax_activation_kernelPfii:
.text._Z25softmax_activation_kernelPfii:
[----:B------:R-:W-:Y:S08]  /*0000*/  LDC R1, c[0x0][0x37c] ;  /* 0x0000df00ff017b82 */ /* 0x000ff00000000800 */
[----:B------:R-:W0:Y:S08]  /*0010*/  S2UR UR4, SR_CTAID.X ;  /* 0x00000000000479c3 */ /* 0x000e300000002500 */
[----:B------:R-:W0:Y:S02]  /*0020*/  LDC R0, c[0x0][0x388] ;  /* 0x0000e200ff007b82 */ /* 0x000e240000000800 */
[----:B0-----:R-:W-:-:S13]  /*0030*/  ISETP.LE.AND P0, PT, R0, UR4, PT ;  /* 0x0000000400007c0c */ /* 0x001fda000bf03270 */
[----:B------:R-:W-:Y:S05]  /*0040*/  @P0 EXIT ;  /* 0x000000000000094d */ /* 0x000fea0003800000 */
[----:B------:R-:W0:Y:S01]  /*0050*/  LDC R8, c[0x0][0x38c] ;  /* 0x0000e300ff087b82 */ /* 0x000e220000000800 */
[----:B------:R-:W1:Y:S07]  /*0060*/  LDCU.64 UR6, c[0x0][0x358] ;  /* 0x00006b00ff0677ac */ /* 0x000e6e0008000a00 */
[----:B------:R-:W2:Y:S01]  /*0070*/  LDC.64 R6, c[0x0][0x380] ;  /* 0x0000e000ff067b82 */ /* 0x000ea20000000a00 */
[----:B0-----:R-:W-:-:S04]  /*0080*/  IMAD R4, R8, UR4, RZ ;  /* 0x0000000408047c24 */ /* 0x001fc8000f8e02ff */
[----:B------:R-:W-:-:S03]  /*0090*/  IMAD.WIDE R4, R4, 0x4, RZ ;  /* 0x0000000404047825 */ /* 0x000fc600078e02ff */
[----:B--2---:R-:W-:-:S04]  /*00a0*/  IADD3 R6, P0, PT, R4, R6, RZ ;  /* 0x0000000604067210 */ /* 0x004fc80007f1e0ff */
[----:B------:R-:W-:-:S05]  /*00b0*/  IADD3.X R7, PT, PT, R5, R7, RZ, P0, !PT ;  /* 0x0000000705077210 */ /* 0x000fca00007fe4ff */
[----:B-1----:R0:W5:Y:S01]  /*00c0*/  LDG.E R0, desc[UR6][R6.64] ;  /* 0x0000000606007981 */ /* 0x002162000c1e1900 */
[----:B------:R-:W-:-:S13]  /*00d0*/  ISETP.GE.AND P0, PT, R8, 0x2, PT ;  /* 0x000000020800780c */ /* 0x000fda0003f06270 */
[----:B0-----:R-:W-:Y:S05]  /*00e0*/  @!P0 BRA `(.L_x_31) ;  /* 0x00000004006c8947 */ /* 0x001fea0003800000 */
[C---:B------:R-:W-:Y:S01]  /*00f0*/  IADD3 R2, PT, PT, R8.reuse, -0x2, RZ ;  /* 0xfffffffe08027810 */ /* 0x040fe20007ffe0ff */
[----:B------:R-:W-:Y:S01]  /*0100*/  HFMA2 R9, -RZ, RZ, 0, 5.9604644775390625e-08 ;  /* 0x00000001ff097431 */ /* 0x000fe200000001ff */
[----:B------:R-:W-:Y:S02]  /*0110*/  IADD3 R8, PT, PT, R8, -0x1, RZ ;  /* 0xffffffff08087810 */ /* 0x000fe40007ffe0ff */
[----:B------:R-:W-:Y:S02]  /*0120*/  ISETP.GE.U32.AND P0, PT, R2, 0xf, PT ;  /* 0x0000000f0200780c */ /* 0x000fe40003f06070 */
[----:B------:R-:W-:-:S11]  /*0130*/  LOP3.LUT R20, R8, 0xf, RZ, 0xc0, !PT ;  /* 0x0000000f08147812 */ /* 0x000fd600078ec0ff */
[----:B------:R-:W-:Y:S05]  /*0140*/  @!P0 BRA `(.L_x_32) ;  /* 0x0000000000988947 */ /* 0x000fea0003800000 */
[----:B------:R-:W-:Y:S02]  /*0150*/  IADD3 R12, P0, PT, R6, 0x20, RZ ;  /* 0x00000020060c7810 */ /* 0x000fe40007f1e0ff */
[----:B------:R-:W-:Y:S02]  /*0160*/  LOP3.LUT R11, R8, 0xfffffff0, RZ, 0xc0, !PT ;  /* 0xfffffff0080b7812 */ /* 0x000fe400078ec0ff */
[----:B------:R-:W-:Y:S02]  /*0170*/  MOV R9, RZ ;  /* 0x000000ff00097202 */ /* 0x000fe40000000f00 */
[----:B------:R-:W-:Y:S02]  /*0180*/  IADD3 R11, PT, PT, -R11, RZ, RZ ;  /* 0x000000ff0b0b7210 */ /* 0x000fe40007ffe1ff */
[----:B------:R-:W-:-:S07]  /*0190*/  IADD3.X R13, PT, PT, RZ, R7, RZ, P0, !PT ;  /* 0x00000007ff0d7210 */ /* 0x000fce00007fe4ff */
.L_x_33:
[----:B------:R-:W-:Y:S02]  /*01a0*/  MOV R2, R12 ;  /* 0x0000000c00027202 */ /* 0x000fe40000000f00 */
[----:B------:R-:W-:-:S05]  /*01b0*/  MOV R3, R13 ;  /* 0x0000000d00037202 */ /* 0x000fca0000000f00 */
[----:B------:R-:W2:Y:S04]  /*01c0*/  LDG.E R19, desc[UR6][R2.64+-0x1c] ;  /* 0xffffe40602137981 */ /* 0x000ea8000c1e1900 */
[----:B------:R-:W2:Y:S04]  /*01d0*/  LDG.E R16, desc[UR6][R2.64+-0x18] ;  /* 0xffffe80602107981 */ /* 0x000ea8000c1e1900 */
[----:B------:R-:W3:Y:S04]  /*01e0*/  LDG.E R21, desc[UR6][R2.64+-0x14] ;  /* 0xffffec0602157981 */ /* 0x000ee8000c1e1900 */
[----:B------:R-:W3:Y:S04]  /*01f0*/  LDG.E R18, desc[UR6][R2.64+-0x10] ;  /* 0xfffff00602127981 */ /* 0x000ee8000c1e1900 */
[----:B------:R-:W4:Y:S04]  /*0200*/  LDG.E R23, desc[UR6][R2.64+-0xc] ;  /* 0xfffff40602177981 */ /* 0x000f28000c1e1900 */
[----:B------:R-:W4:Y:S04]  /*0210*/  LDG.E R22, desc[UR6][R2.64+-0x8] ;  /* 0xfffff80602167981 */ /* 0x000f28000c1e1900 */
[----:B------:R-:W4:Y:S04]  /*0220*/  LDG.E R14, desc[UR6][R2.64+-0x4] ;  /* 0xfffffc06020e7981 */ /* 0x000f28000c1e1900 */
[----:B------:R-:W4:Y:S04]  /*0230*/  LDG.E R17, desc[UR6][R2.64] ;  /* 0x0000000602117981 */ /* 0x000f28000c1e1900 */
[----:B------:R-:W4:Y:S04]  /*0240*/  LDG.E R15, desc[UR6][R2.64+0x4] ;  /* 0x00000406020f7981 */ /* 0x000f28000c1e1900 */
[----:B------:R-:W4:Y:S04]  /*0250*/  LDG.E R12, desc[UR6][R2.64+0x8] ;  /* 0x00000806020c7981 */ /* 0x000f28000c1e1900 */
[----:B------:R-:W4:Y:S04]  /*0260*/  LDG.E R13, desc[UR6][R2.64+0xc] ;  /* 0x00000c06020d7981 */ /* 0x000f28000c1e1900 */
[----:B------:R-:W4:Y:S01]  /*0270*/  LDG.E R10, desc[UR6][R2.64+0x10] ;  /* 0x00001006020a7981 */ /* 0x000f22000c1e1900 */
[----:B--2--5:R-:W-:-:S03]  /*0280*/  FMNMX3 R16, R0, R19, R16, !PT ;  /* 0x0000001300107276 */ /* 0x024fc60007800010 */
[----:B------:R-:W2:Y:S04]  /*0290*/  LDG.E R19, desc[UR6][R2.64+0x14] ;  /* 0x0000140602137981 */ /* 0x000ea8000c1e1900 */
[----:B------:R-:W2:Y:S01]  /*02a0*/  LDG.E R0, desc[UR6][R2.64+0x18] ;  /* 0x0000180602007981 */ /* 0x000ea2000c1e1900 */
[----:B---3--:R-:W-:-:S03]  /*02b0*/  FMNMX3 R18, R16, R21, R18, !PT ;  /* 0x0000001510127276 */ /* 0x008fc60007800012 */
[----:B------:R-:W3:Y:S04]  /*02c0*/  LDG.E R16, desc[UR6][R2.64+0x1c] ;  /* 0x00001c0602107981 */ /* 0x000ee8000c1e1900 */
[----:B------:R-:W3:Y:S01]  /*02d0*/  LDG.E R21, desc[UR6][R2.64+0x20] ;  /* 0x0000200602157981 */ /* 0x000ee2000c1e1900 */
[----:B------:R-:W-:Y:S02]  /*02e0*/  IADD3 R11, PT, PT, R11, 0x10, RZ ;  /* 0x000000100b0b7810 */ /* 0x000fe40007ffe0ff */
[----:B----4-:R-:W-:Y:S02]  /*02f0*/  FMNMX3 R18, R18, R23, R22, !PT ;  /* 0x0000001712127276 */ /* 0x010fe40007800016 */
[----:B------:R-:W-:Y:S02]  /*0300*/  ISETP.NE.AND P0, PT, R11, RZ, PT ;  /* 0x000000ff0b00720c */ /* 0x000fe40003f05270 */
[----:B------:R-:W-:-:S02]  /*0310*/  IADD3 R9, PT, PT, R9, 0x10, RZ ;  /* 0x0000001009097810 */ /* 0x000fc40007ffe0ff */
[----:B------:R-:W-:-:S04]  /*0320*/  FMNMX3 R14, R18, R14, R17, !PT ;  /* 0x0000000e120e7276 */ /* 0x000fc80007800011 */
[----:B------:R-:W-:-:S04]  /*0330*/  FMNMX3 R12, R14, R15, R12, !PT ;  /* 0x0000000f0e0c7276 */ /* 0x000fc8000780000c */
[----:B------:R-:W-:Y:S02]  /*0340*/  FMNMX3 R10, R12, R13, R10, !PT ;  /* 0x0000000d0c0a7276 */ /* 0x000fe4000780000a */
[----:B------:R-:W-:-:S04]  /*0350*/  IADD3 R12, P1, PT, R2, 0x40, RZ ;  /* 0x00000040020c7810 */ /* 0x000fc80007f3e0ff */
[----:B------:R-:W-:Y:S02]  /*0360*/  IADD3.X R13, PT, PT, RZ, R3, RZ, P1, !PT ;  /* 0x00000003ff0d7210 */ /* 0x000fe40000ffe4ff */
[----:B--2---:R-:W-:-:S04]  /*0370*/  FMNMX3 R0, R10, R19, R0, !PT ;  /* 0x000000130a007276 */ /* 0x004fc80007800000 */
[----:B---3--:R-:W-:Y:S01]  /*0380*/  FMNMX3 R0, R0, R16, R21, !PT ;  /* 0x0000001000007276 */ /* 0x008fe20007800015 */
[----:B------:R-:W-:Y:S06]  /*0390*/  @P0 BRA `(.L_x_33) ;  /* 0xfffffffc00800947 */ /* 0x000fec000383ffff */
[----:B------:R-:W-:-:S07]  /*03a0*/  IADD3 R9, PT, PT, R9, 0x1, RZ ;  /* 0x0000000109097810 */ /* 0x000fce0007ffe0ff */
.L_x_32:
[----:B------:R-:W-:-:S13]  /*03b0*/  ISETP.NE.AND P0, PT, R20, RZ, PT ;  /* 0x000000ff1400720c */ /* 0x000fda0003f05270 */
[----:B------:R-:W-:Y:S05]  /*03c0*/  @!P0 BRA `(.L_x_31) ;  /* 0x0000000000b48947 */ /* 0x000fea0003800000 */
[----:B------:R-:W-:Y:S02]  /*03d0*/  ISETP.GE.U32.AND P0, PT, R20, 0x8, PT ;  /* 0x000000081400780c */ /* 0x000fe40003f06070 */
[----:B------:R-:W-:-:S04]  /*03e0*/  LOP3.LUT R18, R8, 0x7, RZ, 0xc0, !PT ;  /* 0x0000000708127812 */ /* 0x000fc800078ec0ff */
[----:B------:R-:W-:-:S07]  /*03f0*/  ISETP.NE.AND P1, PT, R18, RZ, PT ;  /* 0x000000ff1200720c */ /* 0x000fce0003f25270 */
[----:B------:R-:W-:Y:S06]  /*0400*/  @!P0 BRA `(.L_x_34) ;  /* 0x0000000000388947 */ /* 0x000fec0003800000 */
[----:B------:R-:W-:-:S05]  /*0410*/  IMAD.WIDE.U32 R2, R9, 0x4, R6 ;  /* 0x0000000409027825 */ /* 0x000fca00078e0006 */
[----:B------:R-:W2:Y:S04]  /*0420*/  LDG.E R11, desc[UR6][R2.64] ;  /* 0x00000006020b7981 */ /* 0x000ea8000c1e1900 */
[----:B------:R-:W2:Y:S04]  /*0430*/  LDG.E R10, desc[UR6][R2.64+0x4] ;  /* 0x00000406020a7981 */ /* 0x000ea8000c1e1900 */
[----:B------:R-:W3:Y:S04]  /*0440*/  LDG.E R13, desc[UR6][R2.64+0x8] ;  /* 0x00000806020d7981 */ /* 0x000ee8000c1e1900 */
[----:B------:R-:W3:Y:S04]  /*0450*/  LDG.E R12, desc[UR6][R2.64+0xc] ;  /* 0x00000c06020c7981 */ /* 0x000ee8000c1e1900 */
[----:B------:R-:W4:Y:S04]  /*0460*/  LDG.E R15, desc[UR6][R2.64+0x10] ;  /* 0x00001006020f7981 */ /* 0x000f28000c1e1900 */
[----:B------:R-:W4:Y:S04]  /*0470*/  LDG.E R14, desc[UR6][R2.64+0x14] ;  /* 0x00001406020e7981 */ /* 0x000f28000c1e1900 */
[----:B------:R-:W4:Y:S04]  /*0480*/  LDG.E R17, desc[UR6][R2.64+0x18] ;  /* 0x0000180602117981 */ /* 0x000f28000c1e1900 */
[----:B------:R-:W4:Y:S01]  /*0490*/  LDG.E R16, desc[UR6][R2.64+0x1c] ;  /* 0x00001c0602107981 */ /* 0x000f22000c1e1900 */
[----:B------:R-:W-:-:S02]  /*04a0*/  IADD3 R9, PT, PT, R9, 0x8, RZ ;  /* 0x0000000809097810 */ /* 0x000fc40007ffe0ff */
[----:B--2--5:R-:W-:-:S04]  /*04b0*/  FMNMX3 R10, R0, R11, R10, !PT ;  /* 0x0000000b000a7276 */ /* 0x024fc8000780000a */
[----:B---3--:R-:W-:-:S04]  /*04c0*/  FMNMX3 R10, R10, R13, R12, !PT ;  /* 0x0000000d0a0a7276 */ /* 0x008fc8000780000c */
[----:B----4-:R-:W-:-:S04]  /*04d0*/  FMNMX3 R10, R10, R15, R14, !PT ;  /* 0x0000000f0a0a7276 */ /* 0x010fc8000780000e */
[----:B------:R-:W-:-:S07]  /*04e0*/  FMNMX3 R0, R10, R17, R16, !PT ;  /* 0x000000110a007276 */ /* 0x000fce0007800010 */
.L_x_34:
        /* <DEDUP_REMOVED lines=9> */
[----:B------:R-:W3:Y:S01]  /*0580*/  LDG.E R12, desc[UR6][R2.64+0xc] ;  /* 0x00000c06020c7981 */ /* 0x000ee2000c1e1900 */
[----:B------:R-:W-:-:S02]  /*0590*/  IADD3 R9, PT, PT, R9, 0x4, RZ ;  /* 0x0000000409097810 */ /* 0x000fc40007ffe0ff */
[----:B--2--5:R-:W-:-:S04]  /*05a0*/  FMNMX3 R0, R0, R11, R10, !PT ;  /* 0x0000000b00007276 */ /* 0x024fc8000780000a */
[----:B---3--:R-:W-:-:S07]  /*05b0*/  FMNMX3 R0, R0, R13, R12, !PT ;  /* 0x0000000d00007276 */ /* 0x008fce000780000c */
.L_x_35:
[----:B------:R-:W-:Y:S05]  /*05c0*/  @!P1 BRA `(.L_x_31) ;  /* 0x0000000000349947 */ /* 0x000fea0003800000 */
[----:B------:R-:W0:Y:S01]  /*05d0*/  LDCU.64 UR4, c[0x0][0x380] ;  /* 0x00007000ff0477ac */ /* 0x000e220008000a00 */
[----:B------:R-:W-:Y:S01]  /*05e0*/  IMAD.WIDE.U32 R2, R9, 0x4, R4 ;  /* 0x0000000409027825 */ /* 0x000fe200078e0004 */
[----:B------:R-:W-:Y:S02]  /*05f0*/  IADD3 R8, PT, PT, -R8, RZ, RZ ;  /* 0x000000ff08087210 */ /* 0x000fe40007ffe1ff */
[----:B0-----:R-:W-:-:S04]  /*0600*/  IADD3 R2, P0, PT, R2, UR4, RZ ;  /* 0x0000000402027c10 */ /* 0x001fc8000ff1e0ff */
[----:B------:R-:W-:-:S09]  /*0610*/  IADD3.X R9, PT, PT, R3, UR5, RZ, P0, !PT ;  /* 0x0000000503097c10 */ /* 0x000fd200087fe4ff */
.L_x_36:
[----:B------:R-:W-:-:S06]  /*0620*/  MOV R3, R9 ;  /* 0x0000000900037202 */ /* 0x000fcc0000000f00 */
[----:B------:R0:W2:Y:S01]  /*0630*/  LDG.E R3, desc[UR6][R2.64] ;  /* 0x0000000602037981 */ /* 0x0000a2000c1e1900 */
[----:B------:R-:W-:-:S04]  /*0640*/  IADD3 R8, PT, PT, R8, 0x1, RZ ;  /* 0x0000000108087810 */ /* 0x000fc80007ffe0ff */
[----:B------:R-:W-:Y:S02]  /*0650*/  ISETP.NE.AND P0, PT, R8, RZ, PT ;  /* 0x000000ff0800720c */ /* 0x000fe40003f05270 */
[----:B0-----:R-:W-:-:S04]  /*0660*/  IADD3 R2, P1, PT, R2, 0x4, RZ ;  /* 0x0000000402027810 */ /* 0x001fc80007f3e0ff */
[----:B------:R-:W-:Y:S02]  /*0670*/  IADD3.X R9, PT, PT, RZ, R9, RZ, P1, !PT ;  /* 0x00000009ff097210 */ /* 0x000fe40000ffe4ff */
[----:B--2--5:R-:W-:-:S05]  /*0680*/  FMNMX R0, R3, R0, !PT ;  /* 0x0000000003007209 */ /* 0x024fca0007800000 */
[----:B------:R-:W-:Y:S05]  /*0690*/  @P0 BRA `(.L_x_36) ;  /* 0xfffffffc00e00947 */ /* 0x000fea000383ffff */
.L_x_31:
[----:B------:R-:W0:Y:S01]  /*06a0*/  LDC R2, c[0x0][0x38c] ;  /* 0x0000e300ff027b82 */ /* 0x000e220000000800 */
[----:B------:R-:W-:Y:S01]  /*06b0*/  HFMA2 R3, -RZ, RZ, 0, 0 ;  /* 0x00000000ff037431 */ /* 0x000fe200000001ff */
[----:B0-----:R-:W-:-:S13]  /*06c0*/  ISETP.GE.AND P0, PT, R2, 0x1, PT ;  /* 0x000000010200780c */ /* 0x001fda0003f06270 */
[----:B------:R-:W-:Y:S05]  /*06d0*/  @!P0 BRA `(.L_x_37) ;  /* 0x0000000c007c8947 */ /* 0x000fea0003800000 */
[C---:B------:R-:W-:Y:S02]  /*06e0*/  ISETP.GE.U32.AND P1, PT, R2.reuse, 0x8, PT ;  /* 0x000000080200780c */ /* 0x040fe40003f26070 */
[----:B------:R-:W-:Y:S02]  /*06f0*/  LOP3.LUT R22, R2, 0x7, RZ, 0xc0, !PT ;  /* 0x0000000702167812 */ /* 0x000fe400078ec0ff */
[----:B------:R-:W-:Y:S02]  /*0700*/  MOV R3, RZ ;  /* 0x000000ff00037202 */ /* 0x000fe40000000f00 */
[----:B------:R-:W-:Y:S02]  /*0710*/  ISETP.NE.AND P0, PT, R22, RZ, PT ;  /* 0x000000ff1600720c */ /* 0x000fe40003f05270 */
[----:B------:R-:W-:-:S05]  /*0720*/  MOV R11, RZ ;  /* 0x000000ff000b7202 */ /* 0x000fca0000000f00 */
[----:B------:R-:W-:Y:S06]  /*0730*/  @!P1 BRA `(.L_x_38) ;  /* 0x0000000400b89947 */ /* 0x000fec0003800000 */
[----:B------:R-:W-:Y:S02]  /*0740*/  IADD3 R12, P1, PT, R6, 0x10, RZ ;  /* 0x00000010060c7810 */ /* 0x000fe40007f3e0ff */
[----:B------:R-:W-:Y:S02]  /*0750*/  LOP3.LUT R11, R2, 0x7ffffff8, RZ, 0xc0, !PT ;  /* 0x7ffffff8020b7812 */ /* 0x000fe400078ec0ff */
[----:B------:R-:W-:Y:S02]  /*0760*/  MOV R3, RZ ;  /* 0x000000ff00037202 */ /* 0x000fe40000000f00 */
[----:B------:R-:W-:Y:S02]  /*0770*/  IADD3.X R13, PT, PT, RZ, R7, RZ, P1, !PT ;  /* 0x00000007ff0d7210 */ /* 0x000fe40000ffe4ff */
[----:B------:R-:W-:-:S07]  /*0780*/  IADD3 R10, PT, PT, -R11, RZ, RZ ;  /* 0x000000ff0b0a7210 */ /* 0x000fce0007ffe1ff */
.L_x_39:
[----:B------:R-:W-:Y:S02]  /*0790*/  MOV R8, R12 ;  /* 0x0000000c00087202 */ /* 0x000fe40000000f00 */
[----:B------:R-:W-:-:S05]  /*07a0*/  MOV R9, R13 ;  /* 0x0000000d00097202 */ /* 0x000fca0000000f00 */
[----:B------:R-:W2:Y:S04]  /*07b0*/  LDG.E R13, desc[UR6][R8.64+-0x10] ;  /* 0xfffff006080d7981 */ /* 0x000ea8000c1e1900 */
[----:B------:R-:W3:Y:S04]  /*07c0*/  LDG.E R23, desc[UR6][R8.64+-0xc] ;  /* 0xfffff40608177981 */ /* 0x000ee8000c1e1900 */
[----:B------:R-:W4:Y:S01]  /*07d0*/  LDG.E R27, desc[UR6][R8.64+-0x8] ;  /* 0xfffff806081b7981 */ /* 0x000f22000c1e1900 */
[----:B------:R-:W-:-:S03]  /*07e0*/  HFMA2 R2, -RZ, RZ, 0.96630859375, -0.0022525787353515625 ;  /* 0x3bbb989dff027431 */ /* 0x000fc600000001ff */
[----:B------:R-:W4:Y:S01]  /*07f0*/  LDG.E R21, desc[UR6][R8.64+-0x4] ;  /* 0xfffffc0608157981 */ /* 0x000f22000c1e1900 */
[----:B------:R-:W-:-:S03]  /*0800*/  MOV R12, 0x437c0000 ;  /* 0x437c0000000c7802 */ /* 0x000fc60000000f00 */
[----:B------:R-:W4:Y:S04]  /*0810*/  LDG.E R19, desc[UR6][R8.64] ;  /* 0x0000000608137981 */ /* 0x000f28000c1e1900 */
[----:B------:R-:W4:Y:S01]  /*0820*/  LDG.E R17, desc[UR6][R8.64+0x4] ;  /* 0x0000040608117981 */ /* 0x000f22000c1e1900 */
[----:B--2--5:R-:W-:-:S04]  /*0830*/  FADD R25, R13, -R0 ;  /* 0x800000000d197221 */ /* 0x024fc80000000000 */
[----:B------:R-:W-:Y:S01]  /*0840*/  FFMA.SAT R15, R25, R2, 0.5 ;  /* 0x3f000000190f7423 */ /* 0x000fe20000002002 */
[----:B---3--:R-:W-:-:S03]  /*0850*/  FADD R13, R23, -R0 ;  /* 0x80000000170d7221 */ /* 0x008fc60000000000 */
[----:B------:R-:W-:Y:S01]  /*0860*/  FFMA.RM R18, R15, R12, 12582913 ;  /* 0x4b4000010f127423 */ /* 0x000fe2000000400c */
[----:B------:R-:W-:-:S03]  /*0870*/  FFMA.SAT R15, R13, R2, 0.5 ;  /* 0x3f0000000d0f7423 */ /* 0x000fc60000002002 */
[----:B------:R-:W-:Y:S01]  /*0880*/  FADD R16, R18, -12583039 ;  /* 0xcb40007f12107421 */ /* 0x000fe20000000000 */
[----:B------:R-:W-:Y:S02]  /*0890*/  FFMA.RM R14, R15, R12, 12582913 ;  /* 0x4b4000010f0e7423 */ /* 0x000fe4000000400c */
[----:B------:R-:W2:Y:S01]  /*08a0*/  LDG.E R15, desc[UR6][R8.64+0x8] ;  /* 0x00000806080f7981 */ /* 0x000ea2000c1e1900 */
[----:B------:R-:W-:-:S04]  /*08b0*/  FFMA R16, R25, 1.4426950216293334961, -R16 ;  /* 0x3fb8aa3b19107823 */ /* 0x000fc80000000810 */
[----:B------:R-:W-:Y:S01]  /*08c0*/  FFMA R20, R25, 1.925963033500011079e-08, R16 ;  /* 0x32a5706019147823 */ /* 0x000fe20000000010 */
[----:B------:R-:W-:-:S04]  /*08d0*/  FADD R16, R14, -12583039 ;  /* 0xcb40007f0e107421 */ /* 0x000fc80000000000 */
[----:B------:R-:W-:-:S04]  /*08e0*/  FFMA R24, R13, 1.4426950216293334961, -R16 ;  /* 0x3fb8aa3b0d187823 */ /* 0x000fc80000000810 */
[----:B------:R-:W-:Y:S02]  /*08f0*/  FFMA R24, R13, 1.925963033500011079e-08, R24 ;  /* 0x32a570600d187823 */ /* 0x000fe40000000018 */
[----:B------:R-:W3:Y:S01]  /*0900*/  LDG.E R13, desc[UR6][R8.64+0xc] ;  /* 0x00000c06080d7981 */ /* 0x000ee2000c1e1900 */
[----:B----4-:R-:W-:-:S04]  /*0910*/  FADD R23, R27, -R0 ;  /* 0x800000001b177221 */ /* 0x010fc80000000000 */
[----:B------:R-:W-:-:S04]  /*0920*/  FFMA.SAT R25, R23, R2, 0.5 ;  /* 0x3f00000017197423 */ /* 0x000fc80000002002 */
[----:B------:R-:W-:Y:S02]  /*0930*/  FFMA.RM R16, R25, R12, 12582913 ;  /* 0x4b40000119107423 */ /* 0x000fe4000000400c */
[----:B------:R-:W0:Y:S02]  /*0940*/  MUFU.EX2 R25, R20 ;  /* 0x0000001400197308 */ /* 0x000e240000000800 */
[----:B------:R-:W-:-:S04]  /*0950*/  FADD R26, R16, -12583039 ;  /* 0xcb40007f101a7421 */ /* 0x000fc80000000000 */
[----:B------:R-:W-:Y:S01]  /*0960*/  FFMA R26, R23, 1.4426950216293334961, -R26 ;  /* 0x3fb8aa3b171a7823 */ /* 0x000fe2000000081a */
[----:B------:R-:W-:-:S03]  /*0970*/  SHF.L.U32 R18, R18, 0x17, RZ ;  /* 0x0000001712127819 */ /* 0x000fc600000006ff */
[----:B------:R-:W-:Y:S02]  /*0980*/  FFMA R26, R23, 1.925963033500011079e-08, R26 ;  /* 0x32a57060171a7823 */ /* 0x000fe4000000001a */
[----:B------:R-:W1:Y:S01]  /*0990*/  MUFU.EX2 R23, R24 ;  /* 0x0000001800177308 */ /* 0x000e620000000800 */
[----:B0-----:R-:W-:-:S07]  /*09a0*/  FMUL R25, R18, R25 ;  /* 0x0000001912197220 */ /* 0x001fce0000400000 */
[----:B------:R-:W0:Y:S01]  /*09b0*/  MUFU.EX2 R18, R26 ;  /* 0x0000001a00127308 */ /* 0x000e220000000800 */
[----:B------:R-:W-:Y:S01]  /*09c0*/  SHF.L.U32 R14, R14, 0x17, RZ ;  /* 0x000000170e0e7819 */ /* 0x000fe200000006ff */
[----:B------:R-:W-:Y:S01]  /*09d0*/  FADD R21, R21, -R0 ;  /* 0x8000000015157221 */ /* 0x000fe20000000000 */
[----:B------:R-:W-:-:S03]  /*09e0*/  SHF.L.U32 R27, R16, 0x17, RZ ;  /* 0x00000017101b7819 */ /* 0x000fc600000006ff */
[----:B-1----:R-:W-:Y:S01]  /*09f0*/  FMUL R14, R14, R23 ;  /* 0x000000170e0e7220 */ /* 0x002fe20000400000 */
[----:B------:R-:W-:-:S04]  /*0a00*/  FFMA.SAT R23, R21, R2, 0.5 ;  /* 0x3f00000015177423 */ /* 0x000fc80000002002 */
[----:B------:R-:W-:Y:S01]  /*0a10*/  FFMA.RM R16, R23, R12, 12582913 ;  /* 0x4b40000117107423 */ /* 0x000fe2000000400c */
[----:B------:R-:W-:Y:S01]  /*0a20*/  FADD R23, R19, -R0 ;  /* 0x8000000013177221 */ /* 0x000fe20000000000 */
[----:B0-----:R-:W-:Y:S02]  /*0a30*/  FMUL R19, R27, R18 ;  /* 0x000000121b137220 */ /* 0x001fe40000400000 */
[----:B------:R-:W-:Y:S01]  /*0a40*/  FADD R18, R16, -12583039 ;  /* 0xcb40007f10127421 */ /* 0x000fe20000000000 */
[----:B------:R-:W-:Y:S01]  /*0a50*/  FFMA.SAT R27, R23, R2, 0.5 ;  /* 0x3f000000171b7423 */ /* 0x000fe20000002002 */
[----:B------:R0:W-:Y:S01]  /*0a60*/  STG.E desc[UR6][R8.64+-0x10], R25 ;  /* 0xfffff01908007986 */ /* 0x0001e2000c101906 */
[----:B------:R-:W-:Y:S01]  /*0a70*/  FADD R3, R25, R3 ;  /* 0x0000000319037221 */ /* 0x000fe20000000000 */
[----:B------:R-:W-:Y:S01]  /*0a80*/  FFMA R20, R21, 1.4426950216293334961, -R18 ;  /* 0x3fb8aa3b15147823 */ /* 0x000fe20000000812 */
[----:B------:R-:W-:-:S04]  /*0a90*/  FFMA.RM R18, R27, R12, 12582913 ;  /* 0x4b4000011b127423 */ /* 0x000fc8000000400c */
[----:B------:R-:W-:Y:S01]  /*0aa0*/  FADD R24, R18, -12583039 ;  /* 0xcb40007f12187421 */ /* 0x000fe20000000000 */
[----:B0-----:R-:W-:-:S03]  /*0ab0*/  FADD R25, R17, -R0 ;  /* 0x8000000011197221 */ /* 0x001fc60000000000 */
[----:B------:R-:W-:Y:S01]  /*0ac0*/  FFMA R24, R23, 1.4426950216293334961, -R24 ;  /* 0x3fb8aa3b17187823 */ /* 0x000fe20000000818 */
[----:B------:R-:W-:Y:S01]  /*0ad0*/  FFMA.SAT R17, R25, R2, 0.5 ;  /* 0x3f00000019117423 */ /* 0x000fe20000002002 */
[----:B------:R-:W-:-:S03]  /*0ae0*/  FFMA R20, R21, 1.925963033500011079e-08, R20 ;  /* 0x32a5706015147823 */ /* 0x000fc60000000014 */
[----:B------:R-:W-:Y:S01]  /*0af0*/  FFMA.RM R17, R17, R12, 12582913 ;  /* 0x4b40000111117423 */ /* 0x000fe2000000400c */
[----:B------:R-:W-:-:S03]  /*0b00*/  FFMA R23, R23, 1.925963033500011079e-08, R24 ;  /* 0x32a5706017177823 */ /* 0x000fc60000000018 */
[----:B------:R-:W-:-:S04]  /*0b10*/  FADD R24, R17, -12583039 ;  /* 0xcb40007f11187421 */ /* 0x000fc80000000000 */
[----:B------:R-:W-:-:S04]  /*0b20*/  FFMA R24, R25, 1.4426950216293334961, -R24 ;  /* 0x3fb8aa3b19187823 */ /* 0x000fc80000000818 */
[----:B------:R-:W-:Y:S01]  /*0b30*/  FFMA R25, R25, 1.925963033500011079e-08, R24 ;  /* 0x32a5706019197823 */ /* 0x000fe20000000018 */
[----:B------:R-:W-:Y:S01]  /*0b40*/  MUFU.EX2 R20, R20 ;  /* 0x0000001400147308 */ /* 0x000fe20000000800 */
[----:B------:R-:W-:Y:S01]  /*0b50*/  SHF.L.U32 R17, R17, 0x17, RZ ;  /* 0x0000001711117819 */ /* 0x000fe200000006ff */
[----:B------:R-:W-:Y:S01]  /*0b60*/  FADD R26, R3, R14 ;  /* 0x0000000e031a7221 */ /* 0x000fe20000000000 */
[----:B------:R-:W-:Y:S01]  /*0b70*/  SHF.L.U32 R18, R18, 0x17, RZ ;  /* 0x0000001712127819 */ /* 0x000fe200000006ff */
[----:B------:R-:W-:Y:S01]  /*0b80*/  STG.E desc[UR6][R8.64+-0xc], R14 ;  /* 0xfffff40e08007986 */ /* 0x000fe2000c101906 */
[----:B------:R-:W-:Y:S01]  /*0b90*/  IADD3 R10, PT, PT, R10, 0x8, RZ ;  /* 0x000000080a0a7810 */ /* 0x000fe20007ffe0ff */
[----:B------:R-:W-:Y:S02]  /*0ba0*/  FADD R3, R26, R19 ;  /* 0x000000131a037221 */ /* 0x000fe40000000000 */
[----:B------:R-:W-:Y:S01]  /*0bb0*/  STG.E desc[UR6][R8.64+-0x8], R19 ;  /* 0xfffff81308007986 */ /* 0x000fe2000c101906 */
[----:B------:R-:W-:Y:S01]  /*0bc0*/  ISETP.NE.AND P1, PT, R10, RZ, PT ;  /* 0x000000ff0a00720c */ /* 0x000fe20003f25270 */
[----:B--2---:R-:W-:-:S04]  /*0bd0*/  FADD R21, R15, -R0 ;  /* 0x800000000f157221 */ /* 0x004fc80000000000 */
[----:B------:R-:W-:-:S04]  /*0be0*/  FFMA.SAT R15, R21, R2, 0.5 ;  /* 0x3f000000150f7423 */ /* 0x000fc80000002002 */
[----:B------:R-:W-:-:S04]  /*0bf0*/  FFMA.RM R15, R15, R12, 12582913 ;  /* 0x4b4000010f0f7423 */ /* 0x000fc8000000400c */
[----:B------:R-:W-:Y:S01]  /*0c00*/  FADD R24, R15, -12583039 ;  /* 0xcb40007f0f187421 */ /* 0x000fe20000000000 */
[----:B---3--:R-:W-:-:S03]  /*0c10*/  FADD R27, R13, -R0 ;  /* 0x800000000d1b7221 */ /* 0x008fc60000000000 */
[----:B------:R-:W-:Y:S01]  /*0c20*/  FFMA R24, R21, 1.4426950216293334961, -R24 ;  /* 0x3fb8aa3b15187823 */ /* 0x000fe20000000818 */
[----:B------:R-:W-:-:S03]  /*0c30*/  FFMA.SAT R29, R27, R2, 0.5 ;  /* 0x3f0000001b1d7423 */ /* 0x000fc60000002002 */
[----:B------:R-:W-:Y:S01]  /*0c40*/  FFMA R21, R21, 1.925963033500011079e-08, R24 ;  /* 0x32a5706015157823 */ /* 0x000fe20000000018 */
[----:B------:R-:W-:-:S04]  /*0c50*/  FFMA.RM R12, R29, R12, 12582913 ;  /* 0x4b4000011d0c7423 */ /* 0x000fc8000000400c */
[----:B------:R-:W-:-:S04]  /*0c60*/  FADD R24, R12, -12583039 ;  /* 0xcb40007f0c187421 */ /* 0x000fc80000000000 */
[----:B------:R-:W-:-:S04]  /*0c70*/  FFMA R24, R27, 1.4426950216293334961, -R24 ;  /* 0x3fb8aa3b1b187823 */ /* 0x000fc80000000818 */
[----:B------:R-:W-:Y:S01]  /*0c80*/  FFMA R24, R27, 1.925963033500011079e-08, R24 ;  /* 0x32a570601b187823 */ /* 0x000fe20000000018 */
[----:B------:R-:W0:Y:S08]  /*0c90*/  MUFU.EX2 R2, R25 ;  /* 0x0000001900027308 */ /* 0x000e300000000800 */
[----:B------:R-:W1:Y:S08]  /*0ca0*/  MUFU.EX2 R21, R21 ;  /* 0x0000001500157308 */ /* 0x000e700000000800 */
[----:B------:R-:W2:Y:S08]  /*0cb0*/  MUFU.EX2 R24, R24 ;  /* 0x0000001800187308 */ /* 0x000eb00000000800 */
[----:B------:R3:W4:Y:S01]  /*0cc0*/  MUFU.EX2 R13, R23 ;  /* 0x00000017000d7308 */ /* 0x0007220000000800 */
[----:B0-----:R-:W-:Y:S01]  /*0cd0*/  FMUL R2, R17, R2 ;  /* 0x0000000211027220 */ /* 0x001fe20000400000 */
[----:B---3--:R-:W-:-:S02]  /*0ce0*/  SHF.L.U32 R23, R16, 0x17, RZ ;  /* 0x0000001710177819 */ /* 0x008fc400000006ff */
[----:B------:R-:W-:Y:S02]  /*0cf0*/  SHF.L.U32 R16, R15, 0x17, RZ ;  /* 0x000000170f107819 */ /* 0x000fe400000006ff */
[----:B------:R-:W-:Y:S01]  /*0d00*/  SHF.L.U32 R15, R12, 0x17, RZ ;  /* 0x000000170c0f7819 */ /* 0x000fe200000006ff */
[----:B------:R-:W-:Y:S02]  /*0d10*/  FMUL R20, R23, R20 ;  /* 0x0000001417147220 */ /* 0x000fe40000400000 */
[----:B-1----:R-:W-:Y:S02]  /*0d20*/  FMUL R16, R16, R21 ;  /* 0x0000001510107220 */ /* 0x002fe40000400000 */
[----:B--2---:R-:W-:Y:S01]  /*0d30*/  FMUL R15, R15, R24 ;  /* 0x000000180f0f7220 */ /* 0x004fe20000400000 */
[----:B------:R-:W-:Y:S04]  /*0d40*/  STG.E desc[UR6][R8.64+-0x4], R20 ;  /* 0xfffffc1408007986 */ /* 0x000fe8000c101906 */
[----:B------:R-:W-:Y:S04]  /*0d50*/  STG.E desc[UR6][R8.64+0x4], R2 ;  /* 0x0000040208007986 */ /* 0x000fe8000c101906 */
[----:B------:R-:W-:Y:S04]  /*0d60*/  STG.E desc[UR6][R8.64+0x8], R16 ;  /* 0x0000081008007986 */ /* 0x000fe8000c101906 */
[----:B------:R-:W-:Y:S01]  /*0d70*/  STG.E desc[UR6][R8.64+0xc], R15 ;  /* 0x00000c0f08007986 */ /* 0x000fe2000c101906 */
[----:B----4-:R-:W-:Y:S01]  /*0d80*/  FMUL R13, R18, R13 ;  /* 0x0000000d120d7220 */ /* 0x010fe20000400000 */
[----:B------:R-:W-:-:S04]  /*0d90*/  FADD R3, R3, R20 ;  /* 0x0000001403037221 */ /* 0x000fc80000000000 */
[----:B------:R-:W-:-:S04]  /*0da0*/  FADD R3, R3, R13 ;  /* 0x0000000d03037221 */ /* 0x000fc80000000000 */
[----:B------:R-:W-:Y:S01]  /*0db0*/  FADD R3, R3, R2 ;  /* 0x0000000203037221 */ /* 0x000fe20000000000 */
[----:B------:R-:W-:-:S03]  /*0dc0*/  IADD3 R12, P2, PT, R8, 0x20, RZ ;  /* 0x00000020080c7810 */ /* 0x000fc60007f5e0ff */
[----:B------:R-:W-:Y:S01]  /*0dd0*/  FADD R3, R3, R16 ;  /* 0x0000001003037221 */ /* 0x000fe20000000000 */
[----:B------:R0:W-:Y:S03]  /*0de0*/  STG.E desc[UR6][R8.64], R13 ;  /* 0x0000000d08007986 */ /* 0x0001e6000c101906 */
[----:B------:R-:W-:Y:S01]  /*0df0*/  FADD R3, R3, R15 ;  /* 0x0000000f03037221 */ /* 0x000fe20000000000 */
[----:B0-----:R-:W-:Y:S01]  /*0e00*/  IADD3.X R13, PT, PT, RZ, R9, RZ, P2, !PT ;  /* 0x00000009ff0d7210 */ /* 0x001fe200017fe4ff */
[----:B------:R-:W-:Y:S06]  /*0e10*/  @P1 BRA `(.L_x_39) ;  /* 0xfffffff8005c1947 */ /* 0x000fec000383ffff */
.L_x_38:
[----:B------:R-:W-:Y:S05]  /*0e20*/  @!P0 BRA `(.L_x_37) ;  /* 0x0000000400a88947 */ /* 0x000fea0003800000 */
[----:B------:R-:W0:Y:S01]  /*0e30*/  LDCU UR4, c[0x0][0x38c] ;  /* 0x00007180ff0477ac */ /* 0x000e220008000800 */
[----:B------:R-:W-:Y:S01]  /*0e40*/  ISETP.GE.U32.AND P0, PT, R22, 0x4, PT ;  /* 0x000000041600780c */ /* 0x000fe20003f06070 */
[----:B0-----:R-:W-:-:S04]  /*0e50*/  ULOP3.LUT UR5, UR4, 0x3, URZ, 0xc0, !UPT ;  /* 0x0000000304057892 */ /* 0x001fc8000f8ec0ff */
[----:B------:R-:W-:-:S08]  /*0e60*/  UISETP.NE.AND UP0, UPT, UR5, URZ, UPT ;  /* 0x000000ff0500728c */ /* 0x000fd0000bf05270 */
[----:B------:R-:W-:Y:S05]  /*0e70*/  @!P0 BRA `(.L_x_40) ;  /* 0x0000000000d08947 */ /* 0x000fea0003800000 */
[----:B------:R-:W-:-:S05]  /*0e80*/  IMAD.WIDE.U32 R8, R11, 0x4, R6 ;  /* 0x000000040b087825 */ /* 0x000fca00078e0006 */
[----:B------:R-:W2:Y:S04]  /*0e90*/  LDG.E R13, desc[UR6][R8.64] ;  /* 0x00000006080d7981 */ /* 0x000ea8000c1e1900 */
[----:B------:R-:W3:Y:S04]  /*0ea0*/  LDG.E R15, desc[UR6][R8.64+0x4] ;  /* 0x00000406080f7981 */ /* 0x000ee8000c1e1900 */
[----:B------:R-:W4:Y:S04]  /*0eb0*/  LDG.E R21, desc[UR6][R8.64+0x8] ;  /* 0x0000080608157981 */ /* 0x000f28000c1e1900 */
[----:B------:R-:W4:Y:S01]  /*0ec0*/  LDG.E R23, desc[UR6][R8.64+0xc] ;  /* 0x00000c0608177981 */ /* 0x000f22000c1e1900 */
[----:B------:R-:W-:Y:S01]  /*0ed0*/  HFMA2 R10, -RZ, RZ, 0.96630859375, -0.0022525787353515625 ;  /* 0x3bbb989dff0a7431 */ /* 0x000fe200000001ff */
[----:B------:R-:W-:-:S02]  /*0ee0*/  MOV R2, 0x437c0000 ;  /* 0x437c000000027802 */ /* 0x000fc40000000f00 */
[----:B------:R-:W-:Y:S01]  /*0ef0*/  IADD3 R11, PT, PT, R11, 0x4, RZ ;  /* 0x000000040b0b7810 */ /* 0x000fe20007ffe0ff */
[----:B--2--5:R-:W-:-:S04]  /*0f00*/  FADD R17, R13, -R0 ;  /* 0x800000000d117221 */ /* 0x024fc80000000000 */
[----:B------:R-:W-:Y:S01]  /*0f10*/  FFMA.SAT R13, R17, R10, 0.5 ;  /* 0x3f000000110d7423 */ /* 0x000fe2000000200a */
[----:B---3--:R-:W-:-:S03]  /*0f20*/  FADD R15, R15, -R0 ;  /* 0x800000000f0f7221 */ /* 0x008fc60000000000 */
[----:B------:R-:W-:Y:S01]  /*0f30*/  FFMA.RM R12, R13, R2, 12582913 ;  /* 0x4b4000010d0c7423 */ /* 0x000fe20000004002 */
[----:B------:R-:W-:Y:S01]  /*0f40*/  FFMA.SAT R19, R15, R10, 0.5 ;  /* 0x3f0000000f137423 */ /* 0x000fe2000000200a */
[--C-:B----4-:R-:W-:Y:S02]  /*0f50*/  FADD R13, R21, -R0.reuse ;  /* 0x80000000150d7221 */ /* 0x110fe40000000000 */
[----:B------:R-:W-:Y:S01]  /*0f60*/  FADD R16, R12, -12583039 ;  /* 0xcb40007f0c107421 */ /* 0x000fe20000000000 */
[----:B------:R-:W-:Y:S01]  /*0f70*/  FFMA.RM R14, R19, R2, 12582913 ;  /* 0x4b400001130e7423 */ /* 0x000fe20000004002 */
[----:B------:R-:W-:Y:S01]  /*0f80*/  FFMA.SAT R21, R13, R10, 0.5 ;  /* 0x3f0000000d157423 */ /* 0x000fe2000000200a */
[----:B------:R-:W-:Y:S01]  /*0f90*/  FADD R19, R23, -R0 ;  /* 0x8000000017137221 */ /* 0x000fe20000000000 */
[----:B------:R-:W-:Y:S01]  /*0fa0*/  FFMA R16, R17, 1.4426950216293334961, -R16 ;  /* 0x3fb8aa3b11107823 */ /* 0x000fe20000000810 */
[----:B------:R-:W-:Y:S01]  /*0fb0*/  FADD R18, R14, -12583039 ;  /* 0xcb40007f0e127421 */ /* 0x000fe20000000000 */
[----:B------:R-:W-:-:S02]  /*0fc0*/  SHF.L.U32 R12, R12, 0x17, RZ ;  /* 0x000000170c0c7819 */ /* 0x000fc400000006ff */
[----:B------:R-:W-:Y:S01]  /*0fd0*/  FFMA R17, R17, 1.925963033500011079e-08, R16 ;  /* 0x32a5706011117823 */ /* 0x000fe20000000010 */
[----:B------:R-:W-:Y:S01]  /*0fe0*/  FFMA.RM R16, R21, R2, 12582913 ;  /* 0x4b40000115107423 */ /* 0x000fe20000004002 */
[----:B------:R-:W-:Y:S01]  /*0ff0*/  FFMA.SAT R21, R19, R10, 0.5 ;  /* 0x3f00000013157423 */ /* 0x000fe2000000200a */
[----:B------:R-:W-:Y:S01]  /*1000*/  FFMA R18, R15, 1.4426950216293334961, -R18 ;  /* 0x3fb8aa3b0f127823 */ /* 0x000fe20000000812 */
[----:B------:R-:W-:Y:S01]  /*1010*/  SHF.L.U32 R14, R14, 0x17, RZ ;  /* 0x000000170e0e7819 */ /* 0x000fe200000006ff */
[C---:B------:R-:W-:Y:S01]  /*1020*/  FADD R10, R16.reuse, -12583039 ;  /* 0xcb40007f100a7421 */ /* 0x040fe20000000000 */
[----:B------:R-:W-:Y:S01]  /*1030*/  FFMA.RM R21, R21, R2, 12582913 ;  /* 0x4b40000115157423 */ /* 0x000fe20000004002 */
[----:B------:R-:W-:Y:S01]  /*1040*/  FFMA R18, R15, 1.925963033500011079e-08, R18 ;  /* 0x32a570600f127823 */ /* 0x000fe20000000012 */
[----:B------:R-:W0:Y:S01]  /*1050*/  MUFU.EX2 R17, R17 ;  /* 0x0000001100117308 */ /* 0x000e220000000800 */
[----:B------:R-:W-:Y:S01]  /*1060*/  FFMA R10, R13, 1.4426950216293334961, -R10 ;  /* 0x3fb8aa3b0d0a7823 */ /* 0x000fe2000000080a */
[----:B------:R-:W-:Y:S01]  /*1070*/  FADD R2, R21, -12583039 ;  /* 0xcb40007f15027421 */ /* 0x000fe20000000000 */
[----:B------:R-:W-:-:S02]  /*1080*/  SHF.L.U32 R16, R16, 0x17, RZ ;  /* 0x0000001710107819 */ /* 0x000fc400000006ff */
[----:B------:R-:W-:Y:S01]  /*1090*/  FFMA R10, R13, 1.925963033500011079e-08, R10 ;  /* 0x32a570600d0a7823 */ /* 0x000fe2000000000a */
[----:B------:R-:W-:Y:S01]  /*10a0*/  FFMA R2, R19, 1.4426950216293334961, -R2 ;  /* 0x3fb8aa3b13027823 */ /* 0x000fe20000000802 */
[----:B------:R-:W-:Y:S01]  /*10b0*/  SHF.L.U32 R21, R21, 0x17, RZ ;  /* 0x0000001715157819 */ /* 0x000fe200000006ff */
[----:B------:R-:W1:Y:S02]  /*10c0*/  MUFU.EX2 R15, R18 ;  /* 0x00000012000f7308 */ /* 0x000e640000000800 */
[----:B------:R-:W-:-:S06]  /*10d0*/  FFMA R2, R19, 1.925963033500011079e-08, R2 ;  /* 0x32a5706013027823 */ /* 0x000fcc0000000002 */
[----:B------:R-:W2:Y:S01]  /*10e0*/  MUFU.EX2 R13, R10 ;  /* 0x0000000a000d7308 */ /* 0x000ea20000000800 */
[----:B0-----:R-:W-:-:S04]  /*10f0*/  FMUL R12, R12, R17 ;  /* 0x000000110c0c7220 */ /* 0x001fc80000400000 */
[----:B------:R-:W-:Y:S01]  /*1100*/  FADD R3, R3, R12 ;  /* 0x0000000c03037221 */ /* 0x000fe20000000000 */
[----:B------:R0:W-:Y:S02]  /*1110*/  STG.E desc[UR6][R8.64], R12 ;  /* 0x0000000c08007986 */ /* 0x0001e4000c101906 */
[----:B------:R-:W3:Y:S01]  /*1120*/  MUFU.EX2 R2, R2 ;  /* 0x0000000200027308 */ /* 0x000ee20000000800 */
[----:B-1----:R-:W-:-:S04]  /*1130*/  FMUL R14, R14, R15 ;  /* 0x0000000f0e0e7220 */ /* 0x002fc80000400000 */
[----:B------:R-:W-:Y:S01]  /*1140*/  FADD R3, R3, R14 ;  /* 0x0000000e03037221 */ /* 0x000fe20000000000 */
[----:B------:R0:W-:Y:S01]  /*1150*/  STG.E desc[UR6][R8.64+0x4], R14 ;  /* 0x0000040e08007986 */ /* 0x0001e2000c101906 */
[----:B--2---:R-:W-:-:S04]  /*1160*/  FMUL R13, R16, R13 ;  /* 0x0000000d100d7220 */ /* 0x004fc80000400000 */
[----:B------:R-:W-:Y:S01]  /*1170*/  FADD R3, R3, R13 ;  /* 0x0000000d03037221 */ /* 0x000fe20000000000 */
[----:B------:R0:W-:Y:S01]  /*1180*/  STG.E desc[UR6][R8.64+0x8], R13 ;  /* 0x0000080d08007986 */ /* 0x0001e2000c101906 */
[----:B---3--:R-:W-:-:S04]  /*1190*/  FMUL R21, R21, R2 ;  /* 0x0000000215157220 */ /* 0x008fc80000400000 */
[----:B------:R-:W-:Y:S01]  /*11a0*/  FADD R3, R3, R21 ;  /* 0x0000001503037221 */ /* 0x000fe20000000000 */
[----:B------:R0:W-:Y:S06]  /*11b0*/  STG.E desc[UR6][R8.64+0xc], R21 ;  /* 0x00000c1508007986 */ /* 0x0001ec000c101906 */
.L_x_40:
[----:B------:R-:W-:Y:S05]  /*11c0*/  BRA.U !UP0, `(.L_x_37) ;  /* 0x0000000108c07547 */ /* 0x000fea000b800000 */
[----:B------:R-:W-:Y:S02]  /*11d0*/  UISETP.NE.AND UP0, UPT, UR5, 0x1, UPT ;  /* 0x000000010500788c */ /* 0x000fe4000bf05270 */
[----:B------:R-:W-:-:S04]  /*11e0*/  ULOP3.LUT UR4, UR4, 0x1, URZ, 0xc0, !UPT ;  /* 0x0000000104047892 */ /* 0x000fc8000f8ec0ff */
[----:B------:R-:W-:-:S03]  /*11f0*/  UISETP.NE.U32.AND UP1, UPT, UR4, 0x1, UPT ;  /* 0x000000010400788c */ /* 0x000fc6000bf25070 */
[----:B------:R-:W-:Y:S08]  /*1200*/  BRA.U !UP0, `(.L_x_41) ;  /* 0x0000000108707547 */ /* 0x000ff0000b800000 */
[----:B0-----:R-:W-:-:S05]  /*1210*/  IMAD.WIDE.U32 R8, R11, 0x4, R6 ;  /* 0x000000040b087825 */ /* 0x001fca00078e0006 */
[----:B------:R-:W2:Y:S04]  /*1220*/  LDG.E R13, desc[UR6][R8.64] ;  /* 0x00000006080d7981 */ /* 0x000ea8000c1e1900 */
[----:B------:R-:W3:Y:S01]  /*1230*/  LDG.E R15, desc[UR6][R8.64+0x4] ;  /* 0x00000406080f7981 */ /* 0x000ee2000c1e1900 */
[----:B------:R-:W-:Y:S01]  /*1240*/  HFMA2 R12, -RZ, RZ, 0.96630859375, -0.0022525787353515625 ;  /* 0x3bbb989dff0c7431 */ /* 0x000fe200000001ff */
[----:B------:R-:W-:Y:S02]  /*1250*/  MOV R17, 0x437c0000 ;  /* 0x437c000000117802 */ /* 0x000fe40000000f00 */
[----:B------:R-:W-:Y:S01]  /*1260*/  IADD3 R11, PT, PT, R11, 0x2, RZ ;  /* 0x000000020b0b7810 */ /* 0x000fe20007ffe0ff */
[--C-:B--2--5:R-:W-:Y:S01]  /*1270*/  FADD R13, R13, -R0.reuse ;  /* 0x800000000d0d7221 */ /* 0x124fe20000000000 */
[----:B---3--:R-:W-:-:S03]  /*1280*/  FADD R15, R15, -R0 ;  /* 0x800000000f0f7221 */ /* 0x008fc60000000000 */
[-C--:B------:R-:W-:Y:S01]  /*1290*/  FFMA.SAT R2, R13, R12.reuse, 0.5 ;  /* 0x3f0000000d027423 */ /* 0x080fe2000000200c */
[----:B------:R-:W-:-:S03]  /*12a0*/  FFMA.SAT R12, R15, R12, 0.5 ;  /* 0x3f0000000f0c7423 */ /* 0x000fc6000000200c */
[-C--:B------:R-:W-:Y:S01]  /*12b0*/  FFMA.RM R2, R2, R17.reuse, 12582913 ;  /* 0x4b40000102027423 */ /* 0x080fe20000004011 */
[----:B------:R-:W-:-:S03]  /*12c0*/  FFMA.RM R12, R12, R17, 12582913 ;  /* 0x4b4000010c0c7423 */ /* 0x000fc60000004011 */
[C---:B------:R-:W-:Y:S01]  /*12d0*/  FADD R10, R2.reuse, -12583039 ;  /* 0xcb40007f020a7421 */ /* 0x040fe20000000000 */
[----:B------:R-:W-:Y:S01]  /*12e0*/  SHF.L.U32 R2, R2, 0x17, RZ ;  /* 0x0000001702027819 */ /* 0x000fe200000006ff */
[C---:B------:R-:W-:Y:S02]  /*12f0*/  FADD R14, R12.reuse, -12583039 ;  /* 0xcb40007f0c0e7421 */ /* 0x040fe40000000000 */
[----:B------:R-:W-:Y:S01]  /*1300*/  FFMA R10, R13, 1.4426950216293334961, -R10 ;  /* 0x3fb8aa3b0d0a7823 */ /* 0x000fe2000000080a */
[----:B------:R-:W-:Y:S01]  /*1310*/  SHF.L.U32 R12, R12, 0x17, RZ ;  /* 0x000000170c0c7819 */ /* 0x000fe200000006ff */
[----:B------:R-:W-:Y:S02]  /*1320*/  FFMA R14, R15, 1.4426950216293334961, -R14 ;  /* 0x3fb8aa3b0f0e7823 */ /* 0x000fe4000000080e */
[----:B------:R-:W-:Y:S02]  /*1330*/  FFMA R10, R13, 1.925963033500011079e-08, R10 ;  /* 0x32a570600d0a7823 */ /* 0x000fe4000000000a */
[----:B------:R-:W-:-:S02]  /*1340*/  FFMA R14, R15, 1.925963033500011079e-08, R14 ;  /* 0x32a570600f0e7823 */ /* 0x000fc4000000000e */
[----:B------:R-:W0:Y:S08]  /*1350*/  MUFU.EX2 R13, R10 ;  /* 0x0000000a000d7308 */ /* 0x000e300000000800 */
[----:B------:R-:W1:Y:S01]  /*1360*/  MUFU.EX2 R15, R14 ;  /* 0x0000000e000f7308 */ /* 0x000e620000000800 */
[----:B0-----:R-:W-:-:S04]  /*1370*/  FMUL R2, R2, R13 ;  /* 0x0000000d02027220 */ /* 0x001fc80000400000 */
[----:B------:R-:W-:Y:S01]  /*1380*/  FADD R3, R3, R2 ;  /* 0x0000000203037221 */ /* 0x000fe20000000000 */
[----:B------:R2:W-:Y:S01]  /*1390*/  STG.E desc[UR6][R8.64], R2 ;  /* 0x0000000208007986 */ /* 0x0005e2000c101906 */
[----:B-1----:R-:W-:-:S04]  /*13a0*/  FMUL R12, R12, R15 ;  /* 0x0000000f0c0c7220 */ /* 0x002fc80000400000 */
[----:B------:R-:W-:Y:S01]  /*13b0*/  FADD R3, R3, R12 ;  /* 0x0000000c03037221 */ /* 0x000fe20000000000 */
[----:B------:R2:W-:Y:S06]  /*13c0*/  STG.E desc[UR6][R8.64+0x4], R12 ;  /* 0x0000040c08007986 */ /* 0x0005ec000c101906 */
.L_x_41:
[----:B------:R-:W-:Y:S05]  /*13d0*/  BRA.U UP1, `(.L_x_37) ;  /* 0x00000001013c7547 */ /* 0x000fea000b800000 */
[----:B0-2---:R-:W-:-:S05]  /*13e0*/  IMAD.WIDE.U32 R8, R11, 0x4, R6 ;  /* 0x000000040b087825 */ /* 0x005fca00078e0006 */
[----:B------:R-:W2:Y:S01]  /*13f0*/  LDG.E R11, desc[UR6][R8.64] ;  /* 0x00000006080b7981 */ /* 0x000ea2000c1e1900 */
[----:B------:R-:W-:Y:S01]  /*1400*/  HFMA2 R2, -RZ, RZ, 0.96630859375, -0.0022525787353515625 ;  /* 0x3bbb989dff027431 */ /* 0x000fe200000001ff */
[----:B------:R-:W-:Y:S01]  /*1410*/  MOV R13, 0x437c0000 ;  /* 0x437c0000000d7802 */ /* 0x000fe20000000f00 */
[----:B--2--5:R-:W-:-:S04]  /*1420*/  FADD R11, R11, -R0 ;  /* 0x800000000b0b7221 */ /* 0x024fc80000000000 */
[----:B------:R-:W-:-:S04]  /*1430*/  FFMA.SAT R0, R11, R2, 0.5 ;  /* 0x3f0000000b007423 */ /* 0x000fc80000002002 */
[----:B------:R-:W-:-:S04]  /*1440*/  FFMA.RM R0, R0, R13, 12582913 ;  /* 0x4b40000100007423 */ /* 0x000fc8000000400d */
[C---:B------:R-:W-:Y:S01]  /*1450*/  FADD R2, R0.reuse, -12583039 ;  /* 0xcb40007f00027421 */ /* 0x040fe20000000000 */
[----:B------:R-:W-:-:S03]  /*1460*/  SHF.L.U32 R0, R0, 0x17, RZ ;  /* 0x0000001700007819 */ /* 0x000fc600000006ff */
[----:B------:R-:W-:-:S04]  /*1470*/  FFMA R2, R11, 1.4426950216293334961, -R2 ;  /* 0x3fb8aa3b0b027823 */ /* 0x000fc80000000802 */
[----:B------:R-:W-:-:S04]  /*1480*/  FFMA R2, R11, 1.925963033500011079e-08, R2 ;  /* 0x32a570600b027823 */ /* 0x000fc80000000002 */
[----:B------:R-:W0:Y:S02]  /*1490*/  MUFU.EX2 R11, R2 ;  /* 0x00000002000b7308 */ /* 0x000e240000000800 */
[----:B0-----:R-:W-:-:S04]  /*14a0*/  FMUL R0, R0, R11 ;  /* 0x0000000b00007220 */ /* 0x001fc80000400000 */
[----:B------:R-:W-:Y:S01]  /*14b0*/  FADD R3, R3, R0 ;  /* 0x0000000003037221 */ /* 0x000fe20000000000 */
[----:B------:R1:W-:Y:S06]  /*14c0*/  STG.E desc[UR6][R8.64], R0 ;  /* 0x0000000008007986 */ /* 0x0003ec000c101906 */
.L_x_37:
[----:B--2---:R-:W2:Y:S02]  /*14d0*/  LDC R2, c[0x0][0x38c] ;  /* 0x0000e300ff027b82 */ /* 0x004ea40000000800 */
[----:B--2---:R-:W-:-:S13]  /*14e0*/  ISETP.GE.AND P0, PT, R2, 0x1, PT ;  /* 0x000000010200780c */ /* 0x004fda0003f06270 */
[----:B------:R-:W-:Y:S05]  /*14f0*/  @!P0 EXIT ;  /* 0x000000000000894d */ /* 0x000fea0003800000 */
[C---:B------:R-:W-:Y:S01]  /*1500*/  ISETP.GE.U32.AND P0, PT, R2.reuse, 0x10, PT ;  /* 0x000000100200780c */ /* 0x040fe20003f06070 */
[----:B------:R-:W-:Y:S01]  /*1510*/  HFMA2 R11, -RZ, RZ, 0, 0 ;  /* 0x00000000ff0b7431 */ /* 0x000fe200000001ff */
[----:B------:R-:W-:-:S11]  /*1520*/  LOP3.LUT R10, R2, 0xf, RZ, 0xc0, !PT ;  /* 0x0000000f020a7812 */ /* 0x000fd600078ec0ff */
[----:B------:R-:W-:Y:S05]  /*1530*/  @!P0 BRA `(.L_x_42) ;  /* 0x0000000c00ac8947 */ /* 0x000fea0003800000 */
[----:B-1---5:R-:W-:Y:S02]  /*1540*/  IADD3 R0, P0, PT, R6, 0x20, RZ ;  /* 0x0000002006007810 */ /* 0x022fe40007f1e0ff */
[----:B------:R-:W-:Y:S02]  /*1550*/  LOP3.LUT R11, R2, 0x7ffffff0, RZ, 0xc0, !PT ;  /* 0x7ffffff0020b7812 */ /* 0x000fe400078ec0ff */
[----:B------:R-:W-:Y:S02]  /*1560*/  IADD3.X R15, PT, PT, RZ, R7, RZ, P0, !PT ;  /* 0x00000007ff0f7210 */ /* 0x000fe400007fe4ff */
[----:B------:R-:W-:-:S07]  /*1570*/  IADD3 R2, PT, PT, -R11, RZ, RZ ;  /* 0x000000ff0b027210 */ /* 0x000fce0007ffe1ff */
.L_x_59:
[----:B0-2---:R-:W-:Y:S02]  /*1580*/  MOV R8, R0 ;  /* 0x0000000000087202 */ /* 0x005fe40000000f00 */
[----:B------:R-:W-:-:S05]  /*1590*/  MOV R9, R15 ;  /* 0x0000000f00097202 */ /* 0x000fca0000000f00 */
[----:B------:R-:W2:Y:S01]  /*15a0*/  LDG.E R0, desc[UR6][R8.64+-0x20] ;  /* 0xffffe00608007981 */ /* 0x000ea2000c1e1900 */
[----:B------:R-:W0:Y:S01]  /*15b0*/  MUFU.RCP R12, R3 ;  /* 0x00000003000c7308 */ /* 0x000e220000001000 */
[----:B------:R-:W-:-:S04]  /*15c0*/  IADD3 R2, PT, PT, R2, 0x10, RZ ;  /* 0x0000001002027810 */ /* 0x000fc80007ffe0ff */
[----:B------:R-:W-:Y:S01]  /*15d0*/  ISETP.NE.AND P2, PT, R2, RZ, PT ;  /* 0x000000ff0200720c */ /* 0x000fe20003f45270 */
[----:B0-----:R-:W-:-:S04]  /*15e0*/  FFMA R13, R12, -R3, 1 ;  /* 0x3f8000000c0d7423 */ /* 0x001fc80000000803 */
[----:B------:R-:W-:Y:S01]  /*15f0*/  FFMA R13, R12, R13, R12 ;  /* 0x0000000d0c0d7223 */ /* 0x000fe2000000000c */
[----:B--2---:R-:W0:Y:S03]  /*1600*/  FCHK P0, R0, R3 ;  /* 0x0000000300007302 */ /* 0x004e260000000000 */
[----:B------:R-:W-:-:S04]  /*1610*/  FFMA R12, R0, R13, RZ ;  /* 0x0000000d000c7223 */ /* 0x000fc800000000ff */
[----:B------:R-:W-:-:S04]  /*1620*/  FFMA R14, R12, -R3, R0 ;  /* 0x800000030c0e7223 */ /* 0x000fc80000000000 */
[----:B------:R-:W-:Y:S01]  /*1630*/  FFMA R12, R13, R14, R12 ;  /* 0x0000000e0d0c7223 */ /* 0x000fe2000000000c */
[----:B0-----:R-:W-:Y:S06]  /*1640*/  @!P0 BRA `(.L_x_43) ;  /* 0x00000000000c8947 */ /* 0x001fec0003800000 */
[----:B------:R-:W-:-:S07]  /*1650*/  MOV R12, 0x1670 ;  /* 0x00001670000c7802 */ /* 0x000fce0000000f00 */
[----:B------:R-:W-:Y:S05]  /*1660*/  CALL.REL.NOINC `($__internal_1_$__cuda_sm3x_div_rn_noftz_f32_slowpath) ;  /* 0x0000001800b47944 */ /* 0x000fea0003c00000 */
[----:B------:R-:W-:-:S07]  /*1670*/  MOV R12, R0 ;  /* 0x00000000000c7202 */ /* 0x000fce0000000f00 */
.L_x_43:
[----:B------:R-:W2:Y:S01]  /*1680*/  LDG.E R17, desc[UR6][R8.64+-0x1c] ;  /* 0xffffe40608117981 */ /* 0x000ea2000c1e1900 */
[----:B------:R-:W0:Y:S01]  /*1690*/  MUFU.RCP R0, R3 ;  /* 0x0000000300007308 */ /* 0x000e220000001000 */
[----:B------:R-:W-:-:S05]  /*16a0*/  FMNMX R13, R12, 1.0000000116860974231e-07, !PT ;  /* 0x33d6bf950c0d7809 */ /* 0x000fca0007800000 */
[----:B------:R1:W-:Y:S01]  /*16b0*/  STG.E desc[UR6][R8.64+-0x20], R13 ;  /* 0xffffe00d08007986 */ /* 0x0003e2000c101906 */
[----:B0-----:R-:W-:-:S04]  /*16c0*/  FFMA R15, R0, -R3, 1 ;  /* 0x3f800000000f7423 */ /* 0x001fc80000000803 */
[----:B------:R-:W-:Y:S01]  /*16d0*/  FFMA R0, R0, R15, R0 ;  /* 0x0000000f00007223 */ /* 0x000fe20000000000 */
[----:B--2---:R-:W0:Y:S03]  /*16e0*/  FCHK P0, R17, R3 ;  /* 0x0000000311007302 */ /* 0x004e260000000000 */
[----:B------:R-:W-:-:S04]  /*16f0*/  FFMA R12, R0, R17, RZ ;  /* 0x00000011000c7223 */ /* 0x000fc800000000ff */
[----:B------:R-:W-:-:S04]  /*1700*/  FFMA R15, R12, -R3, R17 ;  /* 0x800000030c0f7223 */ /* 0x000fc80000000011 */
[----:B------:R-:W-:Y:S01]  /*1710*/  FFMA R0, R0, R15, R12 ;  /* 0x0000000f00007223 */ /* 0x000fe2000000000c */
[----:B01----:R-:W-:Y:S06]  /*1720*/  @!P0 BRA `(.L_x_44) ;  /* 0x00000000000c8947 */ /* 0x003fec0003800000 */
[----:B------:R-:W-:Y:S02]  /*1730*/  MOV R0, R17 ;  /* 0x0000001100007202 */ /* 0x000fe40000000f00 */
[----:B------:R-:W-:-:S07]  /*1740*/  MOV R12, 0x1760 ;  /* 0x00001760000c7802 */ /* 0x000fce0000000f00 */
[----:B------:R-:W-:Y:S05]  /*1750*/  CALL.REL.NOINC `($__internal_1_$__cuda_sm3x_div_rn_noftz_f32_slowpath) ;  /* 0x0000001800787944 */ /* 0x000fea0003c00000 */
.L_x_44:
        /* <DEDUP_REMOVED lines=14> */
.L_x_45:
        /* <DEDUP_REMOVED lines=14> */
.L_x_46:
        /* <DEDUP_REMOVED lines=14> */
.L_x_47:
        /* <DEDUP_REMOVED lines=14> */
.L_x_48:
        /* <DEDUP_REMOVED lines=14> */
.L_x_49:
        /* <DEDUP_REMOVED lines=14> */
.L_x_50:
        /* <DEDUP_REMOVED lines=14> */
.L_x_51:
        /* <DEDUP_REMOVED lines=14> */
.L_x_52:
        /* <DEDUP_REMOVED lines=14> */
.L_x_53:
        /* <DEDUP_REMOVED lines=14> */
.L_x_54:
        /* <DEDUP_REMOVED lines=14> */
.L_x_55:
        /* <DEDUP_REMOVED lines=14> */
.L_x_56:
        /* <DEDUP_REMOVED lines=14> */
.L_x_57:
        /* <DEDUP_REMOVED lines=14> */
.L_x_58:
[----:B------:R-:W-:Y:S02]  /*23a0*/  FMNMX R13, R0, 1.0000000116860974231e-07, !PT ;  /* 0x33d6bf95000d7809 */ /* 0x000fe40007800000 */
[----:B------:R-:W-:-:S03]  /*23b0*/  IADD3 R0, P0, PT, R8, 0x40, RZ ;  /* 0x0000004008007810 */ /* 0x000fc60007f1e0ff */
[----:B------:R2:W-:Y:S01]  /*23c0*/  STG.E desc[UR6][R8.64+0x1c], R13 ;  /* 0x00001c0d08007986 */ /* 0x0005e2000c101906 */
[----:B------:R-:W-:Y:S01]  /*23d0*/  IADD3.X R15, PT, PT, RZ, R9, RZ, P0, !PT ;  /* 0x00000009ff0f7210 */ /* 0x000fe200007fe4ff */
[----:B------:R-:W-:Y:S08]  /*23e0*/  @P2 BRA `(.L_x_59) ;  /* 0xfffffff000642947 */ /* 0x000ff0000383ffff */
.L_x_42:
[----:B------:R-:W-:-:S13]  /*23f0*/  ISETP.NE.AND P0, PT, R10, RZ, PT ;  /* 0x000000ff0a00720c */ /* 0x000fda0003f05270 */
[----:B------:R-:W-:Y:S05]  /*2400*/  @!P0 EXIT ;  /* 0x000000000000894d */ /* 0x000fea0003800000 */
[----:B------:R-:W3:Y:S01]  /*2410*/  LDCU UR4, c[0x0][0x38c] ;  /* 0x00007180ff0477ac */ /* 0x000ee20008000800 */
[----:B------:R-:W-:Y:S01]  /*2420*/  ISETP.GE.U32.AND P0, PT, R10, 0x8, PT ;  /* 0x000000080a00780c */ /* 0x000fe20003f06070 */
[----:B---3--:R-:W-:-:S12]  /*2430*/  ULOP3.LUT UR4, UR4, 0x7, URZ, 0xc0, !UPT ;  /* 0x0000000704047892 */ /* 0x008fd8000f8ec0ff */
[----:B------:R-:W-:Y:S05]  /*2440*/  @!P0 BRA `(.L_x_60) ;  /* 0x0000000400c88947 */ /* 0x000fea0003800000 */
[----:B012---:R-:W-:-:S05]  /*2450*/  IMAD.WIDE.U32 R8, R11, 0x4, R6 ;  /* 0x000000040b087825 */ /* 0x007fca00078e0006 */
[----:B------:R-:W2:Y:S01]  /*2460*/  LDG.E R15, desc[UR6][R8.64] ;  /* 0x00000006080f7981 */ /* 0x000ea2000c1e1900 */
[----:B-----5:R-:W0:Y:S02]  /*2470*/  MUFU.RCP R0, R3 ;  /* 0x0000000300007308 */ /* 0x020e240000001000 */
[----:B0-----:R-:W-:-:S04]  /*2480*/  FFMA R13, R0, -R3, 1 ;  /* 0x3f800000000d7423 */ /* 0x001fc80000000803 */
[----:B------:R-:W-:Y:S02]  /*2490*/  FFMA R0, R0, R13, R0 ;  /* 0x0000000d00007223 */ /* 0x000fe40000000000 */
[----:B--2---:R-:W0:Y:S02]  /*24a0*/  FCHK P0, R15, R3 ;  /* 0x000000030f007302 */ /* 0x004e240000000000 */
[----:B------:R-:W-:-:S04]  /*24b0*/  FFMA R2, R0, R15, RZ ;  /* 0x0000000f00027223 */ /* 0x000fc800000000ff */
[----:B------:R-:W-:-:S04]  /*24c0*/  FFMA R13, R2, -R3, R15 ;  /* 0x80000003020d7223 */ /* 0x000fc8000000000f */
[----:B------:R-:W-:Y:S01]  /*24d0*/  FFMA R0, R0, R13, R2 ;  /* 0x0000000d00007223 */ /* 0x000fe20000000002 */
[----:B0-----:R-:W-:Y:S06]  /*24e0*/  @!P0 BRA `(.L_x_61) ;  /* 0x00000000000c8947 */ /* 0x001fec0003800000 */
[----:B------:R-:W-:Y:S02]  /*24f0*/  MOV R0, R15 ;  /* 0x0000000f00007202 */ /* 0x000fe40000000f00 */
[----:B------:R-:W-:-:S07]  /*2500*/  MOV R12, 0x2520 ;  /* 0x00002520000c7802 */ /* 0x000fce0000000f00 */
[----:B------:R-:W-:Y:S05]  /*2510*/  CALL.REL.NOINC `($__internal_1_$__cuda_sm3x_div_rn_noftz_f32_slowpath) ;  /* 0x0000000c00087944 */ /* 0x000fea0003c00000 */
.L_x_61:
        /* <DEDUP_REMOVED lines=14> */
.L_x_62:
        /* <DEDUP_REMOVED lines=14> */
.L_x_63:
        /* <DEDUP_REMOVED lines=14> */
.L_x_64:
        /* <DEDUP_REMOVED lines=14> */
.L_x_65:
        /* <DEDUP_REMOVED lines=14> */
.L_x_66:
        /* <DEDUP_REMOVED lines=14> */
.L_x_67:
        /* <DEDUP_REMOVED lines=14> */
.L_x_68:
[----:B------:R-:W-:Y:S02]  /*2b40*/  FMNMX R13, R0, 1.0000000116860974231e-07, !PT ;  /* 0x33d6bf95000d7809 */ /* 0x000fe40007800000 */
[----:B------:R-:W-:-:S03]  /*2b50*/  IADD3 R11, PT, PT, R11, 0x8, RZ ;  /* 0x000000080b0b7810 */ /* 0x000fc60007ffe0ff */
[----:B------:R3:W-:Y:S04]  /*2b60*/  STG.E desc[UR6][R8.64+0x1c], R13 ;  /* 0x00001c0d08007986 */ /* 0x0007e8000c101906 */
.L_x_60:
[----:B------:R-:W-:-:S13]  /*2b70*/  ISETP.NE.AND P0, PT, RZ, UR4, PT ;  /* 0x00000004ff007c0c */ /* 0x000fda000bf05270 */
[----:B------:R-:W-:Y:S05]  /*2b80*/  @!P0 EXIT ;  /* 0x000000000000894d */ /* 0x000fea0003800000 */
[----:B------:R-:W4:Y:S01]  /*2b90*/  LDCU UR5, c[0x0][0x38c] ;  /* 0x00007180ff0577ac */ /* 0x000f220008000800 */
[----:B------:R-:W-:Y:S02]  /*2ba0*/  UISETP.GE.U32.AND UP0, UPT, UR4, 0x4, UPT ;  /* 0x000000040400788c */ /* 0x000fe4000bf06070 */
[----:B----4-:R-:W-:-:S07]  /*2bb0*/  ULOP3.LUT UR5, UR5, 0x3, URZ, 0xc0, !UPT ;  /* 0x0000000305057892 */ /* 0x010fce000f8ec0ff */
[----:B------:R-:W-:Y:S05]  /*2bc0*/  BRA.U !UP0, `(.L_x_69) ;  /* 0x0000000108e87547 */ /* 0x000fea000b800000 */
[----:B------:R-:W-:-:S05]  /*2bd0*/  IMAD.WIDE.U32 R6, R11, 0x4, R6 ;  /* 0x000000040b067825 */ /* 0x000fca00078e0006 */
[----:B0-23--:R-:W2:Y:S01]  /*2be0*/  LDG.E R13, desc[UR6][R6.64] ;  /* 0x00000006060d7981 */ /* 0x00dea2000c1e1900 */
[----:B-1---5:R-:W0:Y:S02]  /*2bf0*/  MUFU.RCP R0, R3 ;  /* 0x0000000300007308 */ /* 0x022e240000001000 */
        /* <DEDUP_REMOVED lines=10> */
.L_x_70:
        /* <DEDUP_REMOVED lines=14> */
.L_x_71:
        /* <DEDUP_REMOVED lines=14> */
.L_x_72:
        /* <DEDUP_REMOVED lines=14> */
.L_x_73:
[----:B------:R-:W-:Y:S02]  /*2f40*/  FMNMX R9, R0, 1.0000000116860974231e-07, !PT ;  /* 0x33d6bf9500097809 */ /* 0x000fe40007800000 */
[----:B------:R-:W-:-:S03]  /*2f50*/  IADD3 R11, PT, PT, R11, 0x4, RZ ;  /* 0x000000040b0b7810 */ /* 0x000fc60007ffe0ff */
[----:B------:R4:W-:Y:S04]  /*2f60*/  STG.E desc[UR6][R6.64+0xc], R9 ;  /* 0x00000c0906007986 */ /* 0x0009e8000c101906 */
.L_x_69:
[----:B------:R-:W-:-:S13]  /*2f70*/  ISETP.NE.AND P0, PT, RZ, UR5, PT ;  /* 0x00000005ff007c0c */ /* 0x000fda000bf05270 */
[----:B------:R-:W-:Y:S05]  /*2f80*/  @!P0 EXIT ;  /* 0x000000000000894d */ /* 0x000fea0003800000 */
[----:B------:R-:W1:Y:S01]  /*2f90*/  LDCU.64 UR8, c[0x0][0x380] ;  /* 0x00007000ff0877ac */ /* 0x000e620008000a00 */
[----:B------:R-:W-:Y:S01]  /*2fa0*/  IMAD.WIDE.U32 R4, R11, 0x4, R4 ;  /* 0x000000040b047825 */ /* 0x000fe200078e0004 */
[----:B------:R-:W-:Y:S02]  /*2fb0*/  UIADD3 UR4, UPT, UPT, -UR5, URZ, URZ ;  /* 0x000000ff05047290 */ /* 0x000fe4000fffe1ff */
[----:B-1---5:R-:W-:-:S04]  /*2fc0*/  IADD3 R0, P0, PT, R4, UR8, RZ ;  /* 0x0000000804007c10 */ /* 0x022fc8000ff1e0ff */
[----:B0-234-:R-:W-:-:S09]  /*2fd0*/  IADD3.X R9, PT, PT, R5, UR9, RZ, P0, !PT ;  /* 0x0000000905097c10 */ /* 0x01dfd200087fe4ff */
.L_x_75:
[----:B0-----:R-:W-:Y:S02]  /*2fe0*/  MOV R4, R0 ;  /* 0x0000000000047202 */ /* 0x001fe40000000f00 */
[----:B------:R-:W-:-:S05]  /*2ff0*/  MOV R5, R9 ;  /* 0x0000000900057202 */ /* 0x000fca0000000f00 */
[----:B------:R-:W2:Y:S01]  /*3000*/  LDG.E R9, desc[UR6][R4.64] ;  /* 0x0000000604097981 */ /* 0x000ea2000c1e1900 */
[----:B------:R-:W0:Y:S01]  /*3010*/  MUFU.RCP R0, R3 ;  /* 0x0000000300007308 */ /* 0x000e220000001000 */
[----:B------:R-:W-:-:S04]  /*3020*/  UIADD3 UR4, UPT, UPT, UR4, 0x1, URZ ;  /* 0x0000000104047890 */ /* 0x000fc8000fffe0ff */
[----:B------:R-:W-:Y:S01]  /*3030*/  UISETP.NE.AND UP0, UPT, UR4, URZ, UPT ;  /* 0x000000ff0400728c */ /* 0x000fe2000bf05270 */
[----:B0-----:R-:W-:-:S04]  /*3040*/  FFMA R7, R0, -R3, 1 ;  /* 0x3f80000000077423 */ /* 0x001fc80000000803 */
[----:B------:R-:W-:Y:S01]  /*3050*/  FFMA R0, R0, R7, R0 ;  /* 0x0000000700007223 */ /* 0x000fe20000000000 */
[----:B--2---:R-:W0:Y:S03]  /*3060*/  FCHK P0, R9, R3 ;  /* 0x0000000309007302 */ /* 0x004e260000000000 */
[----:B------:R-:W-:-:S04]  /*3070*/  FFMA R2, R0, R9, RZ ;  /* 0x0000000900027223 */ /* 0x000fc800000000ff */
[----:B------:R-:W-:-:S04]  /*3080*/  FFMA R7, R2, -R3, R9 ;  /* 0x8000000302077223 */ /* 0x000fc80000000009 */
[----:B------:R-:W-:Y:S01]  /*3090*/  FFMA R0, R0, R7, R2 ;  /* 0x0000000700007223 */ /* 0x000fe20000000002 */
[----:B0-----:R-:W-:Y:S06]  /*30a0*/  @!P0 BRA `(.L_x_74) ;  /* 0x00000000000c8947 */ /* 0x001fec0003800000 */
[----:B------:R-:W-:Y:S02]  /*30b0*/  MOV R0, R9 ;  /* 0x0000000900007202 */ /* 0x000fe40000000f00 */
[----:B------:R-:W-:-:S07]  /*30c0*/  MOV R12, 0x30e0 ;  /* 0x000030e0000c7802 */ /* 0x000fce0000000f00 */
[----:B------:R-:W-:Y:S05]  /*30d0*/  CALL.REL.NOINC `($__internal_1_$__cuda_sm3x_div_rn_noftz_f32_slowpath) ;  /* 0x0000000000187944 */ /* 0x000fea0003c00000 */
.L_x_74:
[----:B------:R-:W-:Y:S02]  /*30e0*/  FMNMX R7, R0, 1.0000000116860974231e-07, !PT ;  /* 0x33d6bf9500077809 */ /* 0x000fe40007800000 */
[----:B------:R-:W-:-:S03]  /*30f0*/  IADD3 R0, P0, PT, R4, 0x4, RZ ;  /* 0x0000000404007810 */ /* 0x000fc60007f1e0ff */
[----:B------:R0:W-:Y:S01]  /*3100*/  STG.E desc[UR6][R4.64], R7 ;  /* 0x0000000704007986 */ /* 0x0001e2000c101906 */
[----:B------:R-:W-:Y:S01]  /*3110*/  IADD3.X R9, PT, PT, RZ, R5, RZ, P0, !PT ;  /* 0x00000005ff097210 */ /* 0x000fe200007fe4ff */
[----:B------:R-:W-:Y:S08]  /*3120*/  BRA.U UP0, `(.L_x_75) ;  /* 0xfffffffd00ac7547 */ /* 0x000ff0000b83ffff */
[----:B------:R-:W-:Y:S05]  /*3130*/  EXIT ;  /* 0x000000000000794d */ /* 0x000fea0003800000 */
        .weak           $__internal_1_$__cuda_sm3x_div_rn_noftz_f32_slowpath
        .type           $__internal_1_$__cuda_sm3x_div_rn_noftz_f32_slowpath,@function
        .size           $__internal_1_$__cuda_sm3x_div_rn_noftz_f32_slowpath,(.L_x_105 - $__internal_1_$__cuda_sm3x_div_rn_noftz_f32_slowpath)
$__internal_1_$__cuda_sm3x_div_rn_noftz_f32_slowpath:
[----:B------:R-:W-:Y:S02]  /*3140*/  SHF.R.U32.HI R13, RZ, 0x17, R3 ;  /* 0x00000017ff0d7819 */ /* 0x000fe40000011603 */
[----:B------:R-:W-:Y:S02]  /*3150*/  SHF.R.U32.HI R16, RZ, 0x17, R0 ;  /* 0x00000017ff107819 */ /* 0x000fe40000011600 */
[----:B------:R-:W-:Y:S02]  /*3160*/  LOP3.LUT R13, R13, 0xff, RZ, 0xc0, !PT ;  /* 0x000000ff0d0d7812 */ /* 0x000fe400078ec0ff */
[----:B------:R-:W-:Y:S02]  /*3170*/  LOP3.LUT R16, R16, 0xff, RZ, 0xc0, !PT ;  /* 0x000000ff10107812 */ /* 0x000fe400078ec0ff */
[----:B------:R-:W-:Y:S02]  /*3180*/  IADD3 R18, PT, PT, R13, -0x1, RZ ;  /* 0xffffffff0d127810 */ /* 0x000fe40007ffe0ff */
[----:B------:R-:W-:-:S02]  /*3190*/  IADD3 R17, PT, PT, R16, -0x1, RZ ;  /* 0xffffffff10117810 */ /* 0x000fc40007ffe0ff */
[----:B------:R-:W-:Y:S02]  /*31a0*/  ISETP.GT.U32.AND P0, PT, R18, 0xfd, PT ;  /* 0x000000fd1200780c */ /* 0x000fe40003f04070 */
[----:B------:R-:W-:Y:S02]  /*31b0*/  MOV R15, R3 ;  /* 0x00000003000f7202 */ /* 0x000fe40000000f00 */
        /* <DEDUP_REMOVED lines=21> */
[----:B------:R-:W-:Y:S01]  /*3310*/  @P0 MOV R14, RZ ;  /* 0x000000ff000e0202 */ /* 0x000fe20000000f00 */
[----:B------:R-:W-:Y:S01]  /*3320*/  @!P0 FFMA R0, R0, 1.84467440737095516160e+19, RZ ;  /* 0x5f80000000008823 */ /* 0x000fe200000000ff */
[----:B------:R-:W-:Y:S01]  /*3330*/  @!P0 MOV R14, 0xffffffc0 ;  /* 0xffffffc0000e8802 */ /* 0x000fe20000000f00 */
[----:B------:R-:W-:-:S03]  /*3340*/  @!P1 FFMA R15, R3, 1.84467440737095516160e+19, RZ ;  /* 0x5f800000030f9823 */ /* 0x000fc600000000ff */
[----:B------:R-:W-:-:S07]  /*3350*/  @!P1 IADD3 R14, PT, PT, R14, 0x40, RZ ;  /* 0x000000400e0e9810 */ /* 0x000fce0007ffe0ff */
.L_x_76:
[----:B------:R-:W-:Y:S02]  /*3360*/  LEA R18, R13, 0xc0800000, 0x17 ;  /* 0xc08000000d127811 */ /* 0x000fe400078eb8ff */
[----:B------:R-:W-:Y:S02]  /*3370*/  IADD3 R16, PT, PT, R16, -0x7f, RZ ;  /* 0xffffff8110107810 */ /* 0x000fe40007ffe0ff */
[----:B------:R-:W-:-:S03]  /*3380*/  IADD3 R19, PT, PT, -R18, R15, RZ ;  /* 0x0000000f12137210 */ /* 0x000fc60007ffe1ff */
[C---:B------:R-:W-:Y:S01]  /*3390*/  IMAD R0, R16.reuse, -0x800000, R0 ;  /* 0xff80000010007824 */ /* 0x040fe200078e0200 */
[----:B------:R0:W1:Y:S01]  /*33a0*/  MUFU.RCP R18, R19 ;  /* 0x0000001300127308 */ /* 0x0000620000001000 */
[----:B------:R-:W-:Y:S01]  /*33b0*/  FADD.FTZ R15, -R19, -RZ ;  /* 0x800000ff130f7221 */ /* 0x000fe20000010100 */
[----:B0-----:R-:W-:-:S04]  /*33c0*/  IADD3 R19, PT, PT, R16, 0x7f, -R13 ;  /* 0x0000007f10137810 */ /* 0x001fc80007ffe80d */
[----:B------:R-:W-:Y:S01]  /*33d0*/  IADD3 R19, PT, PT, R19, R14, RZ ;  /* 0x0000000e13137210 */ /* 0x000fe20007ffe0ff */
[----:B-1----:R-:W-:-:S04]  /*33e0*/  FFMA R17, R18, R15, 1 ;  /* 0x3f80000012117423 */ /* 0x002fc8000000000f */
[----:B------:R-:W-:-:S04]  /*33f0*/  FFMA R17, R18, R17, R18 ;  /* 0x0000001112117223 */ /* 0x000fc80000000012 */
[----:B------:R-:W-:-:S04]  /*3400*/  FFMA R18, R0, R17, RZ ;  /* 0x0000001100127223 */ /* 0x000fc800000000ff */
[----:B------:R-:W-:-:S04]  /*3410*/  FFMA R20, R15, R18, R0 ;  /* 0x000000120f147223 */ /* 0x000fc80000000000 */
[----:B------:R-:W-:-:S04]  /*3420*/  FFMA R18, R17, R20, R18 ;  /* 0x0000001411127223 */ /* 0x000fc80000000012 */
[----:B------:R-:W-:-:S04]  /*3430*/  FFMA R15, R15, R18, R0 ;  /* 0x000000120f0f7223 */ /* 0x000fc80000000000 */
[----:B------:R-:W-:-:S05]  /*3440*/  FFMA R0, R17, R15, R18 ;  /* 0x0000000f11007223 */ /* 0x000fca0000000012 */
[----:B------:R-:W-:-:S04]  /*3450*/  SHF.R.U32.HI R13, RZ, 0x17, R0 ;  /* 0x00000017ff0d7819 */ /* 0x000fc80000011600 */
[----:B------:R-:W-:-:S04]  /*3460*/  LOP3.LUT R13, R13, 0xff, RZ, 0xc0, !PT ;  /* 0x000000ff0d0d7812 */ /* 0x000fc800078ec0ff */
[----:B------:R-:W-:-:S04]  /*3470*/  IADD3 R13, PT, PT, R13, R19, RZ ;  /* 0x000000130d0d7210 */ /* 0x000fc80007ffe0ff */
[----:B------:R-:W-:-:S04]  /*3480*/  IADD3 R14, PT, PT, R13, -0x1, RZ ;  /* 0xffffffff0d0e7810 */ /* 0x000fc80007ffe0ff */
        /* <DEDUP_REMOVED lines=9> */
[-CC-:B------:R-:W-:Y:S01]  /*3520*/  FFMA.RZ R14, R17, R15.reuse, R18.reuse ;  /* 0x0000000f110e7223 */ /* 0x180fe2000000c012 */
[C---:B------:R-:W-:Y:S02]  /*3530*/  ISETP.NE.AND P3, PT, R13.reuse, RZ, PT ;  /* 0x000000ff0d00720c */ /* 0x040fe40003f65270 */
[----:B------:R-:W-:Y:S02]  /*3540*/  ISETP.NE.AND P1, PT, R13, RZ, PT ;  /* 0x000000ff0d00720c */ /* 0x000fe40003f25270 */
[----:B------:R-:W-:Y:S01]  /*3550*/  LOP3.LUT R16, R14, 0x7fffff, RZ, 0xc0, !PT ;  /* 0x007fffff0e107812 */ /* 0x000fe200078ec0ff */
[CCC-:B------:R-:W-:Y:S01]  /*3560*/  FFMA.RP R14, R17.reuse, R15.reuse, R18.reuse ;  /* 0x0000000f110e7223 */ /* 0x1c0fe20000008012 */
[----:B------:R-:W-:Y:S01]  /*3570*/  FFMA.RM R15, R17, R15, R18 ;  /* 0x0000000f110f7223 */ /* 0x000fe20000004012 */
[----:B------:R-:W-:Y:S02]  /*3580*/  IADD3 R17, PT, PT, R13, 0x20, RZ ;  /* 0x000000200d117810 */ /* 0x000fe40007ffe0ff */
[----:B------:R-:W-:-:S02]  /*3590*/  LOP3.LUT R16, R16, 0x800000, RZ, 0xfc, !PT ;  /* 0x0080000010107812 */ /* 0x000fc400078efcff */
[----:B------:R-:W-:Y:S02]  /*35a0*/  IADD3 R13, PT, PT, -R13, RZ, RZ ;  /* 0x000000ff0d0d7210 */ /* 0x000fe40007ffe1ff */
[----:B------:R-:W-:Y:S02]  /*35b0*/  SHF.L.U32 R17, R16, R17, RZ ;  /* 0x0000001110117219 */ /* 0x000fe400000006ff */
[----:B------:R-:W-:Y:S02]  /*35c0*/  FSETP.NEU.FTZ.AND P0, PT, R14, R15, PT ;  /* 0x0000000f0e00720b */ /* 0x000fe40003f1d000 */
[----:B------:R-:W-:Y:S02]  /*35d0*/  SEL R13, R13, RZ, P3 ;  /* 0x000000ff0d0d7207 */ /* 0x000fe40001800000 */
[----:B------:R-:W-:Y:S02]  /*35e0*/  ISETP.NE.AND P1, PT, R17, RZ, P1 ;  /* 0x000000ff1100720c */ /* 0x000fe40000f25270 */
[----:B------:R-:W-:-:S02]  /*35f0*/  SHF.R.U32.HI R13, RZ, R13, R16 ;  /* 0x0000000dff0d7219 */ /* 0x000fc40000011610 */
[----:B------:R-:W-:Y:S02]  /*3600*/  PLOP3.LUT P0, PT, P0, P1, PT, 0xf8, 0x8f ;  /* 0x00000000008f781c */ /* 0x000fe40000703f70 */
[----:B------:R-:W-:Y:S02]  /*3610*/  SHF.R.U32.HI R15, RZ, 0x1, R13 ;  /* 0x00000001ff0f7819 */ /* 0x000fe4000001160d */
[----:B------:R-:W-:-:S04]  /*3620*/  SEL R14, RZ, 0x1, !P0 ;  /* 0x00000001ff0e7807 */ /* 0x000fc80004000000 */
[----:B------:R-:W-:-:S04]  /*3630*/  LOP3.LUT R14, R14, 0x1, R15, 0xf8, !PT ;  /* 0x000000010e0e7812 */ /* 0x000fc800078ef80f */
[----:B------:R-:W-:-:S04]  /*3640*/  LOP3.LUT R14, R14, R13, RZ, 0xc0, !PT ;  /* 0x0000000d0e0e7212 */ /* 0x000fc800078ec0ff */
[----:B------:R-:W-:-:S04]  /*3650*/  IADD3 R15, PT, PT, R15, R14, RZ ;  /* 0x0000000e0f0f7210 */ /* 0x000fc80007ffe0ff */
[----:B------:R-:W-:Y:S01]  /*3660*/  LOP3.LUT R0, R15, R0, RZ, 0xfc, !PT ;  /* 0x000000000f007212 */ /* 0x000fe200078efcff */
[----:B------:R-:W-:Y:S06]  /*3670*/  BRA `(.L_x_83) ;  /* 0x0000000000347947 */ /* 0x000fec0003800000 */
.L_x_82:
[----:B------:R-:W-:-:S04]  /*3680*/  LOP3.LUT R0, R0, 0x80000000, RZ, 0xc0, !PT ;  /* 0x8000000000007812 */ /* 0x000fc800078ec0ff */
[----:B------:R-:W-:Y:S01]  /*3690*/  LOP3.LUT R0, R0, 0x7f800000, RZ, 0xfc, !PT ;  /* 0x7f80000000007812 */ /* 0x000fe200078efcff */
[----:B------:R-:W-:Y:S06]  /*36a0*/  BRA `(.L_x_83) ;  /* 0x0000000000287947 */ /* 0x000fec0003800000 */
.L_x_81:
[----:B------:R-:W-:Y:S01]  /*36b0*/  LEA R0, R19, R0, 0x17 ;  /* 0x0000000013007211 */ /* 0x000fe200078eb8ff */
[----:B------:R-:W-:Y:S06]  /*36c0*/  BRA `(.L_x_83) ;  /* 0x0000000000207947 */ /* 0x000fec0003800000 */
.L_x_80:
[----:B------:R-:W-:-:S04]  /*36d0*/  LOP3.LUT R0, R15, 0x80000000, R0, 0x48, !PT ;  /* 0x800000000f007812 */ /* 0x000fc800078e4800 */
[----:B------:R-:W-:Y:S01]  /*36e0*/  LOP3.LUT R0, R0, 0x7f800000, RZ, 0xfc, !PT ;  /* 0x7f80000000007812 */ /* 0x000fe200078efcff */
[----:B------:R-:W-:Y:S06]  /*36f0*/  BRA `(.L_x_83) ;  /* 0x0000000000147947 */ /* 0x000fec0003800000 */
.L_x_79:
[----:B------:R-:W-:Y:S01]  /*3700*/  LOP3.LUT R0, R15, 0x80000000, R0, 0x48, !PT ;  /* 0x800000000f007812 */ /* 0x000fe200078e4800 */
[----:B------:R-:W-:Y:S06]  /*3710*/  BRA `(.L_x_83) ;  /* 0x00000000000c7947 */ /* 0x000fec0003800000 */
.L_x_78:
[----:B------:R-:W0:Y:S01]  /*3720*/  MUFU.RSQ R0, -QNAN ;  /* 0xffc0000000007908 */ /* 0x000e220000001400 */
[----:B------:R-:W-:Y:S05]  /*3730*/  BRA `(.L_x_83) ;  /* 0x0000000000047947 */ /* 0x000fea0003800000 */
.L_x_77:
[----:B------:R-:W-:-:S07]  /*3740*/  FADD.FTZ R0, R0, R3 ;  /* 0x0000000300007221 */ /* 0x000fce0000010000 */
.L_x_83:
[----:B------:R-:W-:-:S04]  /*3750*/  HFMA2 R13, -RZ, RZ, 0, 0 ;  /* 0x00000000ff0d7431 */ /* 0x000fc800000001ff */
[----:B0-----:R-:W-:Y:S05]  /*3760*/  RET.REL.NODEC R12 `(_Z25softmax_activation_kernelPfii) ;  /* 0xffffffc80c247950 */ /* 0x001fea0003c3ffff */
.L_x_84:
        /* <DEDUP_REMOVED lines=9> */
.L_x_105:


//--------------------- .text._Z15add_bias_kernelPfS_ii --------------------------
	.section	.text._Z15add_bias_kernelPfS_ii,"ax",@progbits
	.align	128
        .global         _Z15add_bias_kernelPfS_ii
        .type           _Z15add_bias_kernelPfS_ii,@function
        .size           _Z15add_bias_kernelPfS_ii,(.L_x_112 - _Z15add_bias_kernelPfS_ii)
        .other          _Z15add_bias_kernelPfS_ii,@"STO_CUDA_ENTRY STV_DEFAULT"
_Z15add_bias_kernelPfS_ii:
.text._Z15add_bias_kernelPfS_ii:
[----:B------:R-:W-:Y:S08]  /*0000*/  LDC R1, c[0x0][0x37c] ;  /* 0x0000df00ff017b82 */ /* 0x000ff00000000800 */
[----:B------:R-:W0:Y:S01]  /*0010*/  LDC R8, c[0x0][0x394] ;  /* 0x0000e500ff087b82 */ /* 0x000e220000000800 */
[----:B------:R-:W1:Y:S07]  /*0020*/  S2R R4, SR_TID.X ;  /* 0x0000000000047919 */ /* 0x000e6e0000002100 */
[----:B------:R-:W1:Y:S08]  /*0030*/  S2UR UR4, SR_CTAID.X ;  /* 0x00000000000479c3 */ /* 0x000e700000002500 */
[----:B------:R-:W1:Y:S01]  /*0040*/  LDC R7, c[0x0][0x360] ;  /* 0x0000d800ff077b82 */ /* 0x000e620000000800 */
[----:B0-----:R-:W-:-:S04]  /*0050*/  IABS R9, R8 ;  /* 0x0000000800097213 */ /* 0x001fc80000000000 */
[----:B------:R-:W0:Y:S01]  /*0060*/  I2F.RP R0, R9 ;  /* 0x0000000900007306 */ /* 0x000e220000209400 */
[----:B-1----:R-:W-:Y:S01]  /*0070*/  IMAD R7, R7, UR4, R4 ;  /* 0x0000000407077c24 */ /* 0x002fe2000f8e0204 */
[----:B------:R-:W1:Y:S06]  /*0080*/  LDCU UR4, c[0x0][0x390] ;  /* 0x00007200ff0477ac */ /* 0x000e6c0008000800 */
[----:B0-----:R-:W0:Y:S02]  /*0090*/  MUFU.RCP R0, R0 ;  /* 0x0000000000007308 */ /* 0x001e240000001000 */
[----:B0-----:R-:W-:Y:S01]  /*00a0*/  VIADD R2, R0, 0xffffffe ;  /* 0x0ffffffe00027836 */ /* 0x001fe20000000000 */
[----:B------:R-:W-:-:S05]  /*00b0*/  IABS R0, R7 ;  /* 0x0000000700007213 */ /* 0x000fca0000000000 */
[----:B------:R0:W2:Y:S02]  /*00c0*/  F2I.FTZ.U32.TRUNC.NTZ R3, R2 ;  /* 0x0000000200037305 */ /* 0x0000a4000021f000 */
[----:B0-----:R-:W-:Y:S02]  /*00d0*/  IMAD.MOV.U32 R2, RZ, RZ, RZ ;  /* 0x000000ffff027224 */ /* 0x001fe400078e00ff */
[----:B--2---:R-:W-:-:S04]  /*00e0*/  IMAD.MOV R6, RZ, RZ, -R3 ;  /* 0x000000ffff067224 */ /* 0x004fc800078e0a03 */
[----:B------:R-:W-:Y:S01]  /*00f0*/  IMAD R5, R6, R9, RZ ;  /* 0x0000000906057224 */ /* 0x000fe200078e02ff */
[----:B------:R-:W-:-:S03]  /*0100*/  LOP3.LUT R6, RZ, R8, RZ, 0x33, !PT ;  /* 0x00000008ff067212 */ /* 0x000fc600078e33ff */
[----:B------:R-:W-:Y:S01]  /*0110*/  IMAD.HI.U32 R3, R3, R5, R2 ;  /* 0x0000000503037227 */ /* 0x000fe200078e0002 */
[----:B------:R-:W-:-:S04]  /*0120*/  LOP3.LUT R2, R7, R8, RZ, 0x3c, !PT ;  /* 0x0000000807027212 */ /* 0x000fc800078e3cff */
[----:B------:R-:W-:Y:S01]  /*0130*/  ISETP.GE.AND P0, PT, R2, RZ, PT ;  /* 0x000000ff0200720c */ /* 0x000fe20003f06270 */
[----:B------:R-:W-:-:S05]  /*0140*/  IMAD.HI.U32 R3, R3, R0, RZ ;  /* 0x0000000003037227 */ /* 0x000fca00078e00ff */
[----:B------:R-:W-:-:S05]  /*0150*/  IADD3 R4, PT, PT, -R3, RZ, RZ ;  /* 0x000000ff03047210 */ /* 0x000fca0007ffe1ff */
[----:B------:R-:W-:-:S05]  /*0160*/  IMAD R0, R9, R4, R0 ;  /* 0x0000000409007224 */ /* 0x000fca00078e0200 */
[----:B------:R-:W-:-:S13]  /*0170*/  ISETP.GT.U32.AND P2, PT, R9, R0, PT ;  /* 0x000000000900720c */ /* 0x000fda0003f44070 */
[----:B------:R-:W-:Y:S02]  /*0180*/  @!P2 IMAD.IADD R0, R0, 0x1, -R9 ;  /* 0x000000010000a824 */ /* 0x000fe400078e0a09 */
[----:B------:R-:W-:-:S03]  /*0190*/  @!P2 VIADD R3, R3, 0x1 ;  /* 0x000000010303a836 */ /* 0x000fc60000000000 */
[----:B------:R-:W-:-:S13]  /*01a0*/  ISETP.GE.U32.AND P1, PT, R0, R9, PT ;  /* 0x000000090000720c */ /* 0x000fda0003f26070 */
[----:B------:R-:W-:Y:S02]  /*01b0*/  @P1 IADD3 R3, PT, PT, R3, 0x1, RZ ;  /* 0x0000000103031810 */ /* 0x000fe40007ffe0ff */
[----:B------:R-:W-:-:S03]  /*01c0*/  ISETP.NE.AND P1, PT, R8, RZ, PT ;  /* 0x000000ff0800720c */ /* 0x000fc60003f25270 */
[----:B------:R-:W-:-:S05]  /*01d0*/  @!P0 IMAD.MOV R3, RZ, RZ, -R3 ;  /* 0x000000ffff038224 */ /* 0x000fca00078e0a03 */
[----:B------:R-:W-:-:S04]  /*01e0*/  SEL R3, R6, R3, !P1 ;  /* 0x0000000306037207 */ /* 0x000fc80004800000 */
[----:B-1----:R-:W-:-:S04]  /*01f0*/  ISETP.GE.AND P0, PT, R3, UR4, PT ;  /* 0x0000000403007c0c */ /* 0x002fc8000bf06270 */
[----:B------:R-:W-:-:S13]  /*0200*/  ISETP.LT.OR P0, PT, R8, RZ, P0 ;  /* 0x000000ff0800720c */ /* 0x000fda0000701670 */
[----:B------:R-:W-:Y:S05]  /*0210*/  @P0 EXIT ;  /* 0x000000000000094d */ /* 0x000fea0003800000 */
[----:B------:R-:W0:Y:S01]  /*0220*/  LDC.64 R2, c[0x0][0x388] ;  /* 0x0000e200ff027b82 */ /* 0x000e220000000a00 */
[----:B------:R-:W-:Y:S01]  /*0230*/  ISETP.GE.AND P2, PT, R7, RZ, PT ;  /* 0x000000ff0700720c */ /* 0x000fe20003f46270 */
[----:B------:R-:W1:Y:S01]  /*0240*/  LDCU.64 UR4, c[0x0][0x358] ;  /* 0x00006b00ff0477ac */ /* 0x000e620008000a00 */
[----:B------:R-:W-:Y:S01]  /*0250*/  ISETP.GT.U32.AND P0, PT, R9, R0, PT ;  /* 0x000000000900720c */ /* 0x000fe20003f04070 */
[----:B------:R-:W-:-:S04]  /*0260*/  IMAD.IADD R9, R0, 0x1, -R9 ;  /* 0x0000000100097824 */ /* 0x000fc800078e0a09 */
[----:B------:R-:W2:Y:S01]  /*0270*/  LDC.64 R4, c[0x0][0x380] ;  /* 0x0000e000ff047b82 */ /* 0x000ea20000000a00 */
[----:B------:R-:W-:-:S05]  /*0280*/  SEL R9, R9, R0, !P0 ;  /* 0x0000000009097207 */ /* 0x000fca0004000000 */
[----:B------:R-:W-:-:S04]  /*0290*/  @!P2 IADD3 R9, PT, PT, -R9, RZ, RZ ;  /* 0x000000ff0909a210 */ /* 0x000fc80007ffe1ff */
[----:B------:R-:W-:-:S05]  /*02a0*/  SEL R9, R6, R9, !P1 ;  /* 0x0000000906097207 */ /* 0x000fca0004800000 */
[----:B0-----:R-:W-:-:S06]  /*02b0*/  IMAD.WIDE R2, R9, 0x4, R2 ;  /* 0x0000000409027825 */ /* 0x001fcc00078e0202 */
[----:B-1----:R-:W3:Y:S01]  /*02c0*/  LDG.E R2, desc[UR4][R2.64] ;  /* 0x0000000402027981 */ /* 0x002ee2000c1e1900 */
[----:B--2---:R-:W-:-:S05]  /*02d0*/  IMAD.WIDE R4, R7, 0x4, R4 ;  /* 0x0000000407047825 */ /* 0x004fca00078e0204 */
[----:B------:R-:W3:Y:S02]  /*02e0*/  LDG.E R7, desc[UR4][R4.64] ;  /* 0x0000000404077981 */ /* 0x000ee4000c1e1900 */
[----:B---3--:R-:W-:-:S05]  /*02f0*/  FADD R7, R2, R7 ;  /* 0x0000000702077221 */ /* 0x008fca0000000000 */
[----:B------:R-:W-:Y:S01]  /*0300*/  STG.E desc[UR4][R4.64], R7 ;  /* 0x0000000704007986 */ /* 0x000fe2000c101904 */
[----:B------:R-:W-:Y:S05]  /*0310*/  EXIT ;  /* 0x000000000000794d */ /* 0x000fea0003800000 */
.L_x_85:
        /* <DEDUP_REMOVED lines=14> */
.L_x_112:


//--------------------- .text._Z22activation_relu_kernelPfi --------------------------
	.section	.text._Z22activation_relu_kernelPfi,"ax",@progbits
	.align	128
        .global         _Z22activation_relu_kernelPfi
        .type           _Z22activation_relu_kernelPfi,@function
        .size           _Z22activation_relu_kernelPfi,(.L_x_113 - _Z22activation_relu_kernelPfi)
        .other          _Z22activation_relu_kernelPfi,@"STO_CUDA_ENTRY STV_DEFAULT"
_Z22activation_relu_kernelPfi:
.text._Z22activation_relu_kernelPfi:
        /* <DEDUP_REMOVED lines=11> */
[----:B-1----:R-:W2:Y:S02]  /*00b0*/  LDG.E R0, desc[UR4][R2.64] ;  /* 0x0000000402007981 */ /* 0x002ea4000c1e1900 */
[----:B--2---:R-:W-:-:S05]  /*00c0*/  FMNMX R5, RZ, R0, !PT ;  /* 0x00000000ff057209 */ /* 0x004fca0007800000 */
[----:B------:R-:W-:Y:S01]  /*00d0*/  STG.E desc[UR4][R2.64], R5 ;  /* 0x0000000502007986 */ /* 0x000fe2000c101904 */
[----:B------:R-:W-:Y:S05]  /*00e0*/  EXIT ;  /* 0x000000000000794d */ /* 0x000fea0003800000 */
.L_x_86:
        /* <DEDUP_REMOVED lines=9> */
.L_x_113:


//--------------------- .text._Z14gemm_tn_kernelPfS_S_iii --------------------------
	.section	.text._Z14gemm_tn_kernelPfS_S_iii,"ax",@progbits
	.align	128
        .global         _Z14gemm_tn_kernelPfS_S_iii
        .type           _Z14gemm_tn_kernelPfS_S_iii,@function
        .size           _Z14gemm_tn_kernelPfS_S_iii,(.L_x_114 - _Z14gemm_tn_kernelPfS_S_iii)
        .other          _Z14gemm_tn_kernelPfS_S_iii,@"STO_CUDA_ENTRY STV_DEFAULT"
_Z14gemm_tn_kernelPfS_S_iii:
.text._Z14gemm_tn_kernelPfS_S_iii:
[----:B------:R-:W-:Y:S01]  /*0000*/  LDC R1, c[0x0][0x37c] ;  /* 0x0000df00ff017b82 */ /* 0x000fe20000000800 */
[----:B------:R-:W0:Y:S07]  /*0010*/  S2R R6, SR_TID.X ;  /* 0x0000000000067919 */ /* 0x000e2e0000002100 */
[----:B------:R-:W1:Y:S01]  /*0020*/  LDC R5, c[0x0][0x364] ;  /* 0x0000d900ff057b82 */ /* 0x000e620000000800 */
[----:B------:R-:W1:Y:S07]  /*0030*/  S2R R4, SR_TID.Y ;  /* 0x0000000000047919 */ /* 0x000e6e0000002200 */
[----:B------:R-:W0:Y:S08]  /*0040*/  S2UR UR5, SR_CTAID.X ;  /* 0x00000000000579c3 */ /* 0x000e300000002500 */
[----:B------:R-:W0:Y:S08]  /*0050*/  LDC R3, c[0x0][0x360] ;  /* 0x0000d800ff037b82 */ /* 0x000e300000000800 */
[----:B------:R-:W1:Y:S08]  /*0060*/  S2UR UR4, SR_CTAID.Y ;  /* 0x00000000000479c3 */ /* 0x000e700000002600 */
[----:B------:R-:W2:Y:S08]  /*0070*/  LDC R0, c[0x0][0x3a0] ;  /* 0x0000e800ff007b82 */ /* 0x000eb00000000800 */
[----:B------:R-:W3:Y:S01]  /*0080*/  LDC R2, c[0x0][0x39c] ;  /* 0x0000e700ff027b82 */ /* 0x000ee20000000800 */
[----:B0-----:R-:W-:-:S02]  /*0090*/  IMAD R3, R3, UR5, R6 ;  /* 0x0000000503037c24 */ /* 0x001fc4000f8e0206 */
[----:B-1----:R-:W-:-:S03]  /*00a0*/  IMAD R5, R5, UR4, R4 ;  /* 0x0000000405057c24 */ /* 0x002fc6000f8e0204 */
[----:B--2---:R-:W-:-:S04]  /*00b0*/  ISETP.GE.AND P0, PT, R3, R0, PT ;  /* 0x000000000300720c */ /* 0x004fc80003f06270 */
[----:B---3--:R-:W-:-:S13]  /*00c0*/  ISETP.GE.OR P0, PT, R5, R2, P0 ;  /* 0x000000020500720c */ /* 0x008fda0000706670 */
[----:B------:R-:W-:Y:S05]  /*00d0*/  @P0 EXIT ;  /* 0x000000000000094d */ /* 0x000fea0003800000 */
[----:B------:R-:W0:Y:S01]  /*00e0*/  LDC R4, c[0x0][0x398] ;  /* 0x0000e600ff047b82 */ /* 0x000e220000000800 */
[----:B------:R-:W1:Y:S01]  /*00f0*/  LDCU.64 UR4, c[0x0][0x358] ;  /* 0x00006b00ff0477ac */ /* 0x000e620008000a00 */
[----:B------:R-:W-:Y:S01]  /*0100*/  HFMA2 R29, -RZ, RZ, 0, 0 ;  /* 0x00000000ff1d7431 */ /* 0x000fe200000001ff */
[----:B0-----:R-:W-:-:S13]  /*0110*/  ISETP.GE.AND P0, PT, R4, 0x1, PT ;  /* 0x000000010400780c */ /* 0x001fda0003f06270 */
[----:B-1----:R-:W-:Y:S05]  /*0120*/  @!P0 BRA `(.L_x_87) ;  /* 0x0000000400d08947 */ /* 0x002fea0003800000 */
[C---:B------:R-:W-:Y:S02]  /*0130*/  ISETP.GE.U32.AND P1, PT, R4.reuse, 0x8, PT ;  /* 0x000000080400780c */ /* 0x040fe40003f26070 */
[----:B------:R-:W-:Y:S02]  /*0140*/  LOP3.LUT R6, R4, 0x7, RZ, 0xc0, !PT ;  /* 0x0000000704067812 */ /* 0x000fe400078ec0ff */
[----:B------:R-:W-:Y:S02]  /*0150*/  MOV R29, RZ ;  /* 0x000000ff001d7202 */ /* 0x000fe40000000f00 */
[----:B------:R-:W-:Y:S02]  /*0160*/  ISETP.NE.AND P0, PT, R6, RZ, PT ;  /* 0x000000ff0600720c */ /* 0x000fe40003f05270 */
[----:B------:R-:W-:-:S05]  /*0170*/  MOV R8, RZ ;  /* 0x000000ff00087202 */ /* 0x000fca0000000f00 */
[----:B------:R-:W-:Y:S06]  /*0180*/  @!P1 BRA `(.L_x_88) ;  /* 0x0000000000d09947 */ /* 0x000fec0003800000 */
[----:B------:R-:W-:Y:S02]  /*0190*/  LOP3.LUT R8, R4, 0x7ffffff8, RZ, 0xc0, !PT ;  /* 0x7ffffff804087812 */ /* 0x000fe400078ec0ff */
[----:B------:R-:W-:Y:S02]  /*01a0*/  MOV R29, RZ ;  /* 0x000000ff001d7202 */ /* 0x000fe40000000f00 */
[----:B------:R-:W-:Y:S02]  /*01b0*/  MOV R9, R5 ;  /* 0x0000000500097202 */ /* 0x000fe40000000f00 */
[----:B------:R-:W-:Y:S02]  /*01c0*/  MOV R7, R3 ;  /* 0x0000000300077202 */ /* 0x000fe40000000f00 */
[----:B------:R-:W-:-:S07]  /*01d0*/  IADD3 R10, PT, PT, -R8, RZ, RZ ;  /* 0x000000ff080a7210 */ /* 0x000fce0007ffe1ff */
.L_x_89:
[----:B------:R-:W0:Y:S08]  /*01e0*/  LDC.64 R14, c[0x0][0x380] ;  /* 0x0000e000ff0e7b82 */ /* 0x000e300000000a00 */
[----:B------:R-:W1:Y:S01]  /*01f0*/  LDC.64 R26, c[0x0][0x388] ;  /* 0x0000e200ff1a7b82 */ /* 0x000e620000000a00 */
[----:B0-----:R-:W-:-:S05]  /*0200*/  IMAD.WIDE R14, R9, 0x4, R14 ;  /* 0x00000004090e7825 */ /* 0x001fca00078e020e */
[----:B------:R0:W2:Y:S01]  /*0210*/  LDG.E R22, desc[UR4][R14.64] ;  /* 0x000000040e167981 */ /* 0x0000a2000c1e1900 */
[----:B-1----:R-:W-:-:S05]  /*0220*/  IMAD.WIDE R26, R7, 0x4, R26 ;  /* 0x00000004071a7825 */ /* 0x002fca00078e021a */
[----:B------:R-:W2:Y:S01]  /*0230*/  LDG.E R11, desc[UR4][R26.64] ;  /* 0x000000041a0b7981 */ /* 0x000ea2000c1e1900 */
[----:B0-----:R-:W-:-:S04]  /*0240*/  IMAD.WIDE R14, R2, 0x4, R14 ;  /* 0x00000004020e7825 */ /* 0x001fc800078e020e */
[----:B------:R-:W-:Y:S01]  /*0250*/  IMAD.WIDE R20, R0, 0x4, R26 ;  /* 0x0000000400147825 */ /* 0x000fe200078e021a */
[----:B------:R-:W3:Y:S03]  /*0260*/  LDG.E R28, desc[UR4][R14.64] ;  /* 0x000000040e1c7981 */ /* 0x000ee6000c1e1900 */
[----:B------:R-:W-:Y:S01]  /*0270*/  IMAD.WIDE R24, R2, 0x4, R14 ;  /* 0x0000000402187825 */ /* 0x000fe200078e020e */
[----:B------:R-:W3:Y:S03]  /*0280*/  LDG.E R27, desc[UR4][R20.64] ;  /* 0x00000004141b7981 */ /* 0x000ee6000c1e1900 */
[----:B------:R-:W-:-:S04]  /*0290*/  IMAD.WIDE R12, R0, 0x4, R20 ;  /* 0x00000004000c7825 */ /* 0x000fc800078e0214 */
[C---:B------:R-:W-:Y:S01]  /*02a0*/  IMAD.WIDE R16, R2.reuse, 0x4, R24 ;  /* 0x0000000402107825 */ /* 0x040fe200078e0218 */
[----:B------:R-:W4:Y:S04]  /*02b0*/  LDG.E R26, desc[UR4][R12.64] ;  /* 0x000000040c1a7981 */ /* 0x000f28000c1e1900 */
[----:B------:R0:W5:Y:S01]  /*02c0*/  LDG.E R23, desc[UR4][R16.64] ;  /* 0x0000000410177981 */ /* 0x000162000c1e1900 */
[----:B------:R-:W-:-:S03]  /*02d0*/  IMAD.WIDE R18, R2, 0x4, R16 ;  /* 0x0000000402127825 */ /* 0x000fc600078e0210 */
[----:B------:R-:W4:Y:S01]  /*02e0*/  LDG.E R25, desc[UR4][R24.64] ;  /* 0x0000000418197981 */ /* 0x000f22000c1e1900 */
[----:B0-----:R-:W-:-:S03]  /*02f0*/  IMAD.WIDE R16, R0, 0x4, R12 ;  /* 0x0000000400107825 */ /* 0x001fc600078e020c */
[----:B------:R0:W5:Y:S01]  /*0300*/  LDG.E R21, desc[UR4][R18.64] ;  /* 0x0000000412157981 */ /* 0x000162000c1e1900 */
[----:B------:R-:W-:-:S03]  /*0310*/  IMAD.WIDE R14, R2, 0x4, R18 ;  /* 0x00000004020e7825 */ /* 0x000fc600078e0212 */
[----:B------:R1:W5:Y:S04]  /*0320*/  LDG.E R24, desc[UR4][R16.64] ;  /* 0x0000000410187981 */ /* 0x000368000c1e1900 */
[----:B------:R1:W5:Y:S01]  /*0330*/  LDG.E R13, desc[UR4][R14.64] ;  /* 0x000000040e0d7981 */ /* 0x000362000c1e1900 */
[----:B0-----:R-:W-:-:S04]  /*0340*/  IMAD.WIDE R18, R0, 0x4, R16 ;  /* 0x0000000400127825 */ /* 0x001fc800078e0210 */
[----:B-1----:R-:W-:-:S04]  /*0350*/  IMAD.WIDE R16, R0, 0x4, R18 ;  /* 0x0000000400107825 */ /* 0x002fc800078e0212 */
[C---:B------:R-:W-:Y:S01]  /*0360*/  IMAD.WIDE R14, R2.reuse, 0x4, R14 ;  /* 0x00000004020e7825 */ /* 0x040fe200078e020e */
[----:B------:R-:W5:Y:S04]  /*0370*/  LDG.E R20, desc[UR4][R16.64] ;  /* 0x0000000410147981 */ /* 0x000f68000c1e1900 */
[----:B------:R0:W5:Y:S02]  /*0380*/  LDG.E R12, desc[UR4][R14.64] ;  /* 0x000000040e0c7981 */ /* 0x000164000c1e1900 */
[----:B0-----:R-:W-:-:S04]  /*0390*/  IMAD.WIDE R14, R2, 0x4, R14 ;  /* 0x00000004020e7825 */ /* 0x001fc800078e020e */
[----:B--2---:R-:W-:Y:S02]  /*03a0*/  FFMA R11, R22, R11, R29 ;  /* 0x0000000b160b7223 */ /* 0x004fe4000000001d */
[----:B------:R0:W2:Y:S04]  /*03b0*/  LDG.E R22, desc[UR4][R18.64] ;  /* 0x0000000412167981 */ /* 0x0000a8000c1e1900 */
[----:B------:R-:W2:Y:S01]  /*03c0*/  LDG.E R29, desc[UR4][R14.64] ;  /* 0x000000040e1d7981 */ /* 0x000ea2000c1e1900 */
[----:B0-----:R-:W-:-:S05]  /*03d0*/  IMAD.WIDE R18, R0, 0x4, R16 ;  /* 0x0000000400127825 */ /* 0x001fca00078e0210 */
[----:B------:R0:W2:Y:S02]  /*03e0*/  LDG.E R17, desc[UR4][R18.64] ;  /* 0x0000000412117981 */ /* 0x0000a4000c1e1900 */
[----:B0-----:R-:W-:-:S06]  /*03f0*/  IMAD.WIDE R18, R0, 0x4, R18 ;  /* 0x0000000400127825 */ /* 0x001fcc00078e0212 */
[----:B------:R-:W2:Y:S01]  /*0400*/  LDG.E R18, desc[UR4][R18.64] ;  /* 0x0000000412127981 */ /* 0x000ea2000c1e1900 */
[----:B---3--:R-:W-:Y:S01]  /*0410*/  FFMA R28, R28, R27, R11 ;  /* 0x0000001b1c1c7223 */ /* 0x008fe2000000000b */
[----:B------:R-:W-:-:S03]  /*0420*/  IADD3 R10, PT, PT, R10, 0x8, RZ ;  /* 0x000000080a0a7810 */ /* 0x000fc60007ffe0ff */
[----:B----4-:R-:W-:Y:S01]  /*0430*/  FFMA R26, R25, R26, R28 ;  /* 0x0000001a191a7223 */ /* 0x010fe2000000001c */
[----:B------:R-:W-:-:S03]  /*0440*/  ISETP.NE.AND P1, PT, R10, RZ, PT ;  /* 0x000000ff0a00720c */ /* 0x000fc60003f25270 */
[----:B-----5:R-:W-:Y:S01]  /*0450*/  FFMA R24, R23, R24, R26 ;  /* 0x0000001817187223 */ /* 0x020fe2000000001a */
[----:B------:R-:W-:Y:S02]  /*0460*/  LEA R9, R2, R9, 0x3 ;  /* 0x0000000902097211 */ /* 0x000fe400078e18ff */
[----:B------:R-:W-:Y:S01]  /*0470*/  LEA R7, R0, R7, 0x3 ;  /* 0x0000000700077211 */ /* 0x000fe200078e18ff */
[----:B--2---:R-:W-:-:S04]  /*0480*/  FFMA R22, R21, R22, R24 ;  /* 0x0000001615167223 */ /* 0x004fc80000000018 */
[----:B------:R-:W-:-:S04]  /*0490*/  FFMA R13, R13, R20, R22 ;  /* 0x000000140d0d7223 */ /* 0x000fc80000000016 */
[----:B------:R-:W-:-:S04]  /*04a0*/  FFMA R12, R12, R17, R13 ;  /* 0x000000110c0c7223 */ /* 0x000fc8000000000d */
[----:B------:R-:W-:Y:S01]  /*04b0*/  FFMA R29, R29, R18, R12 ;  /* 0x000000121d1d7223 */ /* 0x000fe2000000000c */
[----:B------:R-:W-:Y:S06]  /*04c0*/  @P1 BRA `(.L_x_89) ;  /* 0xfffffffc00441947 */ /* 0x000fec000383ffff */
.L_x_88:
[----:B------:R-:W-:Y:S05]  /*04d0*/  @!P0 BRA `(.L_x_87) ;  /* 0x0000000000e48947 */ /* 0x000fea0003800000 */
[----:B------:R-:W-:Y:S02]  /*04e0*/  ISETP.GE.U32.AND P0, PT, R6, 0x4, PT ;  /* 0x000000040600780c */ /* 0x000fe40003f06070 */
[----:B------:R-:W-:-:S04]  /*04f0*/  LOP3.LUT R9, R4, 0x3, RZ, 0xc0, !PT ;  /* 0x0000000304097812 */ /* 0x000fc800078ec0ff */
[----:B------:R-:W-:-:S07]  /*0500*/  ISETP.NE.AND P1, PT, R9, RZ, PT ;  /* 0x000000ff0900720c */ /* 0x000fce0003f25270 */
[----:B------:R-:W-:Y:S06]  /*0510*/  @!P0 BRA `(.L_x_90) ;  /* 0x0000000000648947 */ /* 0x000fec0003800000 */
[----:B------:R-:W0:Y:S01]  /*0520*/  LDC.64 R20, c[0x0][0x380] ;  /* 0x0000e000ff147b82 */ /* 0x000e220000000a00 */
[C---:B------:R-:W-:Y:S02]  /*0530*/  IMAD R7, R8.reuse, R2, R5 ;  /* 0x0000000208077224 */ /* 0x040fe400078e0205 */
[----:B------:R-:W-:-:S05]  /*0540*/  IMAD R11, R8, R0, R3 ;  /* 0x00000000080b7224 */ /* 0x000fca00078e0203 */
[----:B------:R-:W1:Y:S01]  /*0550*/  LDC.64 R22, c[0x0][0x388] ;  /* 0x0000e200ff167b82 */ /* 0x000e620000000a00 */
[----:B0-----:R-:W-:-:S04]  /*0560*/  IMAD.WIDE R20, R7, 0x4, R20 ;  /* 0x0000000407147825 */ /* 0x001fc800078e0214 */
[----:B-1----:R-:W-:-:S04]  /*0570*/  IMAD.WIDE R22, R11, 0x4, R22 ;  /* 0x000000040b167825 */ /* 0x002fc800078e0216 */
[----:B------:R-:W-:Y:S02]  /*0580*/  IMAD.WIDE R10, R2, 0x4, R20 ;  /* 0x00000004020a7825 */ /* 0x000fe400078e0214 */
[----:B------:R-:W2:Y:S02]  /*0590*/  LDG.E R20, desc[UR4][R20.64] ;  /* 0x0000000414147981 */ /* 0x000ea4000c1e1900 */
[----:B------:R-:W-:Y:S02]  /*05a0*/  IMAD.WIDE R12, R0, 0x4, R22 ;  /* 0x00000004000c7825 */ /* 0x000fe400078e0216 */
[----:B------:R-:W2:Y:S02]  /*05b0*/  LDG.E R22, desc[UR4][R22.64] ;  /* 0x0000000416167981 */ /* 0x000ea4000c1e1900 */
[----:B------:R-:W-:Y:S02]  /*05c0*/  IMAD.WIDE R14, R2, 0x4, R10 ;  /* 0x00000004020e7825 */ /* 0x000fe400078e020a */
[----:B------:R-:W3:Y:S02]  /*05d0*/  LDG.E R11, desc[UR4][R10.64] ;  /* 0x000000040a0b7981 */ /* 0x000ee4000c1e1900 */
[----:B------:R-:W-:-:S02]  /*05e0*/  IMAD.WIDE R6, R0, 0x4, R12 ;  /* 0x0000000400067825 */ /* 0x000fc400078e020c */
[----:B------:R-:W3:Y:S02]  /*05f0*/  LDG.E R12, desc[UR4][R12.64] ;  /* 0x000000040c0c7981 */ /* 0x000ee4000c1e1900 */
[----:B------:R-:W-:Y:S02]  /*0600*/  IMAD.WIDE R16, R2, 0x4, R14 ;  /* 0x0000000402107825 */ /* 0x000fe400078e020e */
[----:B------:R-:W4:Y:S02]  /*0610*/  LDG.E R25, desc[UR4][R14.64] ;  /* 0x000000040e197981 */ /* 0x000f24000c1e1900 */
[----:B------:R-:W-:Y:S02]  /*0620*/  IMAD.WIDE R18, R0, 0x4, R6 ;  /* 0x0000000400127825 */ /* 0x000fe400078e0206 */
[----:B------:R-:W4:Y:S04]  /*0630*/  LDG.E R6, desc[UR4][R6.64] ;  /* 0x0000000406067981 */ /* 0x000f28000c1e1900 */
[----:B------:R-:W5:Y:S04]  /*0640*/  LDG.E R17, desc[UR4][R16.64] ;  /* 0x0000000410117981 */ /* 0x000f68000c1e1900 */
[----:B------:R-:W5:Y:S01]  /*0650*/  LDG.E R18, desc[UR4][R18.64] ;  /* 0x0000000412127981 */ /* 0x000f62000c1e1900 */
[----:B------:R-:W-:Y:S01]  /*0660*/  IADD3 R8, PT, PT, R8, 0x4, RZ ;  /* 0x0000000408087810 */ /* 0x000fe20007ffe0ff */
[----:B--2---:R-:W-:-:S04]  /*0670*/  FFMA R20, R20, R22, R29 ;  /* 0x0000001614147223 */ /* 0x004fc8000000001d */
[----:B---3--:R-:W-:-:S04]  /*0680*/  FFMA R20, R11, R12, R20 ;  /* 0x0000000c0b147223 */ /* 0x008fc80000000014 */
[----:B----4-:R-:W-:-:S04]  /*0690*/  FFMA R20, R25, R6, R20 ;  /* 0x0000000619147223 */ /* 0x010fc80000000014 */
[----:B-----5:R-:W-:-:S07]  /*06a0*/  FFMA R29, R17, R18, R20 ;  /* 0x00000012111d7223 */ /* 0x020fce0000000014 */
.L_x_90:
[----:B------:R-:W-:Y:S05]  /*06b0*/  @!P1 BRA `(.L_x_87) ;  /* 0x00000000006c9947 */ /* 0x000fea0003800000 */
[----:B------:R-:W0:Y:S01]  /*06c0*/  LDC.64 R14, c[0x0][0x380] ;  /* 0x0000e000ff0e7b82 */ /* 0x000e220000000a00 */
[----:B------:R-:W-:Y:S02]  /*06d0*/  ISETP.NE.AND P0, PT, R9, 0x1, PT ;  /* 0x000000010900780c */ /* 0x000fe40003f05270 */
[----:B------:R-:W-:-:S04]  /*06e0*/  LOP3.LUT R4, R4, 0x1, RZ, 0xc0, !PT ;  /* 0x0000000104047812 */ /* 0x000fc800078ec0ff */
[----:B------:R-:W-:Y:S01]  /*06f0*/  ISETP.NE.U32.AND P1, PT, R4, 0x1, PT ;  /* 0x000000010400780c */ /* 0x000fe20003f25070 */
[----:B------:R-:W1:Y:S06]  /*0700*/  LDC.64 R12, c[0x0][0x388] ;  /* 0x0000e200ff0c7b82 */ /* 0x000e6c0000000a00 */
[C---:B------:R-:W-:Y:S02]  /*0710*/  @P0 IMAD R17, R8.reuse, R2, R5 ;  /* 0x0000000208110224 */ /* 0x040fe400078e0205 */
[----:B------:R-:W2:Y:S01]  /*0720*/  LDC.64 R6, c[0x0][0x380] ;  /* 0x0000e000ff067b82 */ /* 0x000ea20000000a00 */
[C---:B------:R-:W-:Y:S01]  /*0730*/  @P0 IMAD R9, R8.reuse, R0, R3 ;  /* 0x0000000008090224 */ /* 0x040fe200078e0203 */
[----:B------:R-:W-:-:S06]  /*0740*/  @P0 IADD3 R8, PT, PT, R8, 0x2, RZ ;  /* 0x0000000208080810 */ /* 0x000fcc0007ffe0ff */
[----:B------:R-:W3:Y:S01]  /*0750*/  LDC.64 R10, c[0x0][0x388] ;  /* 0x0000e200ff0a7b82 */ /* 0x000ee20000000a00 */
[----:B0-----:R-:W-:-:S04]  /*0760*/  @P0 IMAD.WIDE R16, R17, 0x4, R14 ;  /* 0x0000000411100825 */ /* 0x001fc800078e020e */
[----:B-1----:R-:W-:Y:S01]  /*0770*/  @P0 IMAD.WIDE R12, R9, 0x4, R12 ;  /* 0x00000004090c0825 */ /* 0x002fe200078e020c */
[----:B------:R-:W4:Y:S03]  /*0780*/  @P0 LDG.E R4, desc[UR4][R16.64] ;  /* 0x0000000410040981 */ /* 0x000f26000c1e1900 */
[C---:B------:R-:W-:Y:S02]  /*0790*/  @!P1 IMAD R19, R8.reuse, R2, R5 ;  /* 0x0000000208139224 */ /* 0x040fe400078e0205 */
[----:B------:R-:W-:Y:S02]  /*07a0*/  @!P1 IMAD R21, R8, R0, R3 ;  /* 0x0000000008159224 */ /* 0x000fe400078e0203 */
[----:B------:R-:W-:-:S04]  /*07b0*/  @P0 IMAD.WIDE R14, R2, 0x4, R16 ;  /* 0x00000004020e0825 */ /* 0x000fc800078e0210 */
[----:B------:R-:W-:Y:S02]  /*07c0*/  @P0 IMAD.WIDE R8, R0, 0x4, R12 ;  /* 0x0000000400080825 */ /* 0x000fe400078e020c */
[----:B------:R-:W4:Y:S02]  /*07d0*/  @P0 LDG.E R12, desc[UR4][R12.64] ;  /* 0x000000040c0c0981 */ /* 0x000f24000c1e1900 */
[----:B--2---:R-:W-:Y:S02]  /*07e0*/  @!P1 IMAD.WIDE R6, R19, 0x4, R6 ;  /* 0x0000000413069825 */ /* 0x004fe400078e0206 */
[----:B------:R-:W2:Y:S02]  /*07f0*/  @P0 LDG.E R15, desc[UR4][R14.64] ;  /* 0x000000040e0f0981 */ /* 0x000ea4000c1e1900 */
[----:B---3--:R-:W-:Y:S02]  /*0800*/  @!P1 IMAD.WIDE R10, R21, 0x4, R10 ;  /* 0x00000004150a9825 */ /* 0x008fe400078e020a */
[----:B------:R-:W2:Y:S04]  /*0810*/  @P0 LDG.E R8, desc[UR4][R8.64] ;  /* 0x0000000408080981 */ /* 0x000ea8000c1e1900 */
[----:B------:R-:W3:Y:S04]  /*0820*/  @!P1 LDG.E R6, desc[UR4][R6.64] ;  /* 0x0000000406069981 */ /* 0x000ee8000c1e1900 */
[----:B------:R-:W3:Y:S01]  /*0830*/  @!P1 LDG.E R10, desc[UR4][R10.64] ;  /* 0x000000040a0a9981 */ /* 0x000ee2000c1e1900 */
[----:B----4-:R-:W-:-:S04]  /*0840*/  @P0 FFMA R4, R4, R12, R29 ;  /* 0x0000000c04040223 */ /* 0x010fc8000000001d */
[----:B--2---:R-:W-:-:S04]  /*0850*/  @P0 FFMA R29, R15, R8, R4 ;  /* 0x000000080f1d0223 */ /* 0x004fc80000000004 */
[----:B---3--:R-:W-:-:S07]  /*0860*/  @!P1 FFMA R29, R6, R10, R29 ;  /* 0x0000000a061d9223 */ /* 0x008fce000000001d */
.L_x_87:
[----:B------:R-:W0:Y:S01]  /*0870*/  LDC.64 R6, c[0x0][0x390] ;  /* 0x0000e400ff067b82 */ /* 0x000e220000000a00 */
[----:B------:R-:W-:-:S04]  /*0880*/  IMAD R3, R5, R0, R3 ;  /* 0x0000000005037224 */ /* 0x000fc800078e0203 */
[----:B0-----:R-:W-:-:S05]  /*0890*/  IMAD.WIDE R2, R3, 0x4, R6 ;  /* 0x0000000403027825 */ /* 0x001fca00078e0206 */
[----:B------:R-:W-:Y:S01]  /*08a0*/  STG.E desc[UR4][R2.64], R29 ;  /* 0x0000001d02007986 */ /* 0x000fe2000c101904 */
[----:B------:R-:W-:Y:S05]  /*08b0*/  EXIT ;  /* 0x000000000000794d */ /* 0x000fea0003800000 */
.L_x_91:
        /* <DEDUP_REMOVED lines=12> */
.L_x_114:


//--------------------- .text._Z14gemm_nt_kernelPfS_S_iii --------------------------
	.section	.text._Z14gemm_nt_kernelPfS_S_iii,"ax",@progbits
	.align	128
        .global         _Z14gemm_nt_kernelPfS_S_iii
        .type           _Z14gemm_nt_kernelPfS_S_iii,@function
        .size           _Z14gemm_nt_kernelPfS_S_iii,(.L_x_115 - _Z14gemm_nt_kernelPfS_S_iii)
        .other          _Z14gemm_nt_kernelPfS_S_iii,@"STO_CUDA_ENTRY STV_DEFAULT"
_Z14gemm_nt_kernelPfS_S_iii:
.text._Z14gemm_nt_kernelPfS_S_iii:
[----:B------:R-:W-:Y:S01]  /*0000*/  LDC R1, c[0x0][0x37c] ;  /* 0x0000df00ff017b82 */ /* 0x000fe20000000800 */
[----:B------:R-:W0:Y:S07]  /*0010*/  S2R R3, SR_TID.X ;  /* 0x0000000000037919 */ /* 0x000e2e0000002100 */
[----:B------:R-:W1:Y:S01]  /*0020*/  LDC R7, c[0x0][0x364] ;  /* 0x0000d900ff077b82 */ /* 0x000e620000000800 */
[----:B------:R-:W2:Y:S01]  /*0030*/  LDCU UR11, c[0x0][0x3a0] ;  /* 0x00007400ff0b77ac */ /* 0x000ea20008000800 */
[----:B------:R-:W1:Y:S01]  /*0040*/  S2R R2, SR_TID.Y ;  /* 0x0000000000027919 */ /* 0x000e620000002200 */
[----:B------:R-:W3:Y:S05]  /*0050*/  LDCU UR6, c[0x0][0x398] ;  /* 0x00007300ff0677ac */ /* 0x000eea0008000800 */
[----:B------:R-:W0:Y:S08]  /*0060*/  S2UR UR5, SR_CTAID.X ;  /* 0x00000000000579c3 */ /* 0x000e300000002500 */
[----:B------:R-:W0:Y:S08]  /*0070*/  LDC R0, c[0x0][0x360] ;  /* 0x0000d800ff007b82 */ /* 0x000e300000000800 */
[----:B------:R-:W1:Y:S01]  /*0080*/  S2UR UR4, SR_CTAID.Y ;  /* 0x00000000000479c3 */ /* 0x000e620000002600 */
[----:B0-----:R-:W-:-:S05]  /*0090*/  IMAD R0, R0, UR5, R3 ;  /* 0x0000000500007c24 */ /* 0x001fca000f8e0203 */
[----:B--2---:R-:W-:Y:S01]  /*00a0*/  ISETP.GE.AND P0, PT, R0, UR11, PT ;  /* 0x0000000b00007c0c */ /* 0x004fe2000bf06270 */
[----:B-1----:R-:W-:-:S05]  /*00b0*/  IMAD R7, R7, UR4, R2 ;  /* 0x0000000407077c24 */ /* 0x002fca000f8e0202 */
[----:B---3--:R-:W-:-:S13]  /*00c0*/  ISETP.GE.OR P0, PT, R7, UR6, P0 ;  /* 0x0000000607007c0c */ /* 0x008fda0008706670 */
[----:B------:R-:W-:Y:S05]  /*00d0*/  @P0 EXIT ;  /* 0x000000000000094d */ /* 0x000fea0003800000 */
[----:B------:R-:W0:Y:S01]  /*00e0*/  LDCU UR7, c[0x0][0x39c] ;  /* 0x00007380ff0777ac */ /* 0x000e220008000800 */
[----:B------:R-:W-:Y:S01]  /*00f0*/  HFMA2 R14, -RZ, RZ, 0, 0 ;  /* 0x00000000ff0e7431 */ /* 0x000fe200000001ff */
[----:B------:R-:W1:Y:S01]  /*0100*/  LDCU.64 UR12, c[0x0][0x358] ;  /* 0x00006b00ff0c77ac */ /* 0x000e620008000a00 */
[----:B0-----:R-:W-:-:S09]  /*0110*/  UISETP.GE.AND UP0, UPT, UR7, 0x1, UPT ;  /* 0x000000010700788c */ /* 0x001fd2000bf06270 */
[----:B-1----:R-:W-:Y:S05]  /*0120*/  BRA.U !UP0, `(.L_x_92) ;  /* 0x00000009089c7547 */ /* 0x002fea000b800000 */
[----:B------:R-:W-:Y:S02]  /*0130*/  UISETP.GE.U32.AND UP1, UPT, UR7, 0x10, UPT ;  /* 0x000000100700788c */ /* 0x000fe4000bf26070 */
[----:B------:R-:W-:Y:S01]  /*0140*/  IMAD R8, R7, UR7, RZ ;  /* 0x0000000707087c24 */ /* 0x000fe2000f8e02ff */
[----:B------:R-:W-:Y:S02]  /*0150*/  ULOP3.LUT UR10, UR7, 0xf, URZ, 0xc0, !UPT ;  /* 0x0000000f070a7892 */ /* 0x000fe4000f8ec0ff */
[----:B------:R-:W-:Y:S01]  /*0160*/  IMAD R9, R0, UR7, RZ ;  /* 0x0000000700097c24 */ /* 0x000fe2000f8e02ff */
[----:B------:R-:W-:Y:S01]  /*0170*/  MOV R14, RZ ;  /* 0x000000ff000e7202 */ /* 0x000fe20000000f00 */
[----:B------:R-:W-:Y:S01]  /*0180*/  UMOV UR4, URZ ;  /* 0x000000ff00047c82 */ /* 0x000fe20008000000 */
[----:B------:R-:W-:Y:S01]  /*0190*/  UISETP.NE.AND UP0, UPT, UR10, URZ, UPT ;  /* 0x000000ff0a00728c */ /* 0x000fe2000bf05270 */
[----:B------:R-:W-:Y:S10]  /*01a0*/  BRA.U !UP1, `(.L_x_93) ;  /* 0x0000000509107547 */ /* 0x000ff4000b800000 */
[----:B------:R-:W0:Y:S01]  /*01b0*/  LDC.64 R2, c[0x0][0x380] ;  /* 0x0000e000ff027b82 */ /* 0x000e220000000a00 */
[----:B------:R-:W1:Y:S01]  /*01c0*/  LDCU.64 UR8, c[0x0][0x388] ;  /* 0x00007100ff0877ac */ /* 0x000e620008000a00 */
[----:B------:R-:W-:Y:S02]  /*01d0*/  MOV R14, RZ ;  /* 0x000000ff000e7202 */ /* 0x000fe40000000f00 */
[----:B------:R-:W-:Y:S01]  /*01e0*/  MOV R6, R9 ;  /* 0x0000000900067202 */ /* 0x000fe20000000f00 */
[----:B------:R-:W-:Y:S02]  /*01f0*/  ULOP3.LUT UR4, UR7, 0x7ffffff0, URZ, 0xc0, !UPT ;  /* 0x7ffffff007047892 */ /* 0x000fe4000f8ec0ff */
[----:B-1----:R-:W-:Y:S02]  /*0200*/  UIADD3 UR5, UP1, UPT, UR8, 0x20, URZ ;  /* 0x0000002008057890 */ /* 0x002fe4000ff3e0ff */
[----:B------:R-:W-:Y:S02]  /*0210*/  UIADD3 UR8, UPT, UPT, -UR4, URZ, URZ ;  /* 0x000000ff04087290 */ /* 0x000fe4000fffe1ff */
[----:B------:R-:W-:Y:S01]  /*0220*/  UIADD3.X UR6, UPT, UPT, URZ, UR9, URZ, UP1, !UPT ;  /* 0x00000009ff067290 */ /* 0x000fe20008ffe4ff */
[----:B0-----:R-:W-:-:S03]  /*0230*/  IMAD.WIDE.U32 R2, R8, 0x4, R2 ;  /* 0x0000000408027825 */ /* 0x001fc600078e0002 */
[----:B------:R-:W-:-:S04]  /*0240*/  IADD3 R4, P0, PT, R2, 0x20, RZ ;  /* 0x0000002002047810 */ /* 0x000fc80007f1e0ff */
[----:B------:R-:W-:-:S09]  /*0250*/  IADD3.X R5, PT, PT, RZ, R3, RZ, P0, !PT ;  /* 0x00000003ff057210 */ /* 0x000fd200007fe4ff */
.L_x_94:
[----:B------:R-:W-:Y:S01]  /*0260*/  MOV R2, UR5 ;  /* 0x0000000500027c02 */ /* 0x000fe20008000f00 */
[----:B------:R-:W2:Y:S01]  /*0270*/  LDG.E R15, desc[UR12][R4.64+-0x20] ;  /* 0xffffe00c040f7981 */ /* 0x000ea2000c1e1900 */
[----:B------:R-:W-:-:S03]  /*0280*/  MOV R3, UR6 ;  /* 0x0000000600037c02 */ /* 0x000fc60008000f00 */
[----:B------:R-:W3:Y:S01]  /*0290*/  LDG.E R17, desc[UR12][R4.64+-0x1c] ;  /* 0xffffe40c04117981 */ /* 0x000ee2000c1e1900 */
[----:B------:R-:W-:-:S03]  /*02a0*/  IMAD.WIDE R2, R6, 0x4, R2 ;  /* 0x0000000406027825 */ /* 0x000fc600078e0202 */
[----:B------:R-:W4:Y:S04]  /*02b0*/  LDG.E R19, desc[UR12][R4.64+-0x18] ;  /* 0xffffe80c04137981 */ /* 0x000f28000c1e1900 */
[----:B------:R-:W2:Y:S04]  /*02c0*/  LDG.E R16, desc[UR12][R2.64+-0x20] ;  /* 0xffffe00c02107981 */ /* 0x000ea8000c1e1900 */
[----:B------:R-:W3:Y:S04]  /*02d0*/  LDG.E R24, desc[UR12][R2.64+-0x1c] ;  /* 0xffffe40c02187981 */ /* 0x000ee8000c1e1900 */
[----:B------:R-:W4:Y:S04]  /*02e0*/  LDG.E R18, desc[UR12][R2.64+-0x18] ;  /* 0xffffe80c02127981 */ /* 0x000f28000c1e1900 */
[----:B------:R-:W5:Y:S04]  /*02f0*/  LDG.E R20, desc[UR12][R4.64+-0x14] ;  /* 0xffffec0c04147981 */ /* 0x000f68000c1e1900 */
        /* <DEDUP_REMOVED lines=8> */
[----:B------:R-:W5:Y:S01]  /*0380*/  LDG.E R26, desc[UR12][R4.64+0x1c] ;  /* 0x00001c0c041a7981 */ /* 0x000f62000c1e1900 */
[----:B--2---:R-:W-:-:S03]  /*0390*/  FFMA R16, R15, R16, R14 ;  /* 0x000000100f107223 */ /* 0x004fc6000000000e */
[----:B------:R-:W2:Y:S01]  /*03a0*/  LDG.E R15, desc[UR12][R4.64+-0x4] ;  /* 0xfffffc0c040f7981 */ /* 0x000ea2000c1e1900 */
[----:B---3--:R-:W-:-:S03]  /*03b0*/  FFMA R24, R17, R24, R16 ;  /* 0x0000001811187223 */ /* 0x008fc60000000010 */
[----:B------:R-:W2:Y:S01]  /*03c0*/  LDG.E R14, desc[UR12][R2.64+-0x4] ;  /* 0xfffffc0c020e7981 */ /* 0x000ea2000c1e1900 */
[----:B----4-:R-:W-:-:S03]  /*03d0*/  FFMA R25, R19, R18, R24 ;  /* 0x0000001213197223 */ /* 0x010fc60000000018 */
[----:B------:R-:W3:Y:S04]  /*03e0*/  LDG.E R16, desc[UR12][R4.64] ;  /* 0x0000000c04107981 */ /* 0x000ee8000c1e1900 */
[----:B------:R-:W3:Y:S01]  /*03f0*/  LDG.E R17, desc[UR12][R2.64] ;  /* 0x0000000c02117981 */ /* 0x000ee2000c1e1900 */
[----:B-----5:R-:W-:-:S03]  /*0400*/  FFMA R25, R20, R21, R25 ;  /* 0x0000001514197223 */ /* 0x020fc60000000019 */
[----:B------:R-:W4:Y:S04]  /*0410*/  LDG.E R18, desc[UR12][R4.64+0x4] ;  /* 0x0000040c04127981 */ /* 0x000f28000c1e1900 */
[----:B------:R-:W4:Y:S01]  /*0420*/  LDG.E R19, desc[UR12][R2.64+0x4] ;  /* 0x0000040c02137981 */ /* 0x000f22000c1e1900 */
[----:B------:R-:W-:-:S03]  /*0430*/  FFMA R25, R22, R23, R25 ;  /* 0x0000001716197223 */ /* 0x000fc60000000019 */
[----:B------:R-:W5:Y:S04]  /*0440*/  LDG.E R20, desc[UR12][R4.64+0x8] ;  /* 0x0000080c04147981 */ /* 0x000f68000c1e1900 */
[----:B------:R-:W5:Y:S01]  /*0450*/  LDG.E R21, desc[UR12][R2.64+0x8] ;  /* 0x0000080c02157981 */ /* 0x000f62000c1e1900 */
[----:B------:R-:W-:-:S03]  /*0460*/  FFMA R25, R10, R11, R25 ;  /* 0x0000000b0a197223 */ /* 0x000fc60000000019 */
[----:B------:R-:W5:Y:S04]  /*0470*/  LDG.E R22, desc[UR12][R4.64+0xc] ;  /* 0x00000c0c04167981 */ /* 0x000f68000c1e1900 */
[----:B------:R-:W5:Y:S04]  /*0480*/  LDG.E R23, desc[UR12][R2.64+0xc] ;  /* 0x00000c0c02177981 */ /* 0x000f68000c1e1900 */
[----:B------:R-:W5:Y:S01]  /*0490*/  LDG.E R10, desc[UR12][R4.64+0x10] ;  /* 0x0000100c040a7981 */ /* 0x000f62000c1e1900 */
[----:B------:R-:W-:-:S03]  /*04a0*/  FFMA R28, R12, R13, R25 ;  /* 0x0000000d0c1c7223 */ /* 0x000fc60000000019 */
[----:B------:R-:W5:Y:S04]  /*04b0*/  LDG.E R11, desc[UR12][R2.64+0x10] ;  /* 0x0000100c020b7981 */ /* 0x000f68000c1e1900 */
[----:B------:R-:W5:Y:S04]  /*04c0*/  LDG.E R24, desc[UR12][R4.64+0x14] ;  /* 0x0000140c04187981 */ /* 0x000f68000c1e1900 */
[----:B------:R-:W5:Y:S04]  /*04d0*/  LDG.E R25, desc[UR12][R2.64+0x14] ;  /* 0x0000140c02197981 */ /* 0x000f68000c1e1900 */
[----:B------:R0:W5:Y:S04]  /*04e0*/  LDG.E R13, desc[UR12][R4.64+0x18] ;  /* 0x0000180c040d7981 */ /* 0x000168000c1e1900 */
[----:B------:R-:W5:Y:S01]  /*04f0*/  LDG.E R12, desc[UR12][R2.64+0x18] ;  /* 0x0000180c020c7981 */ /* 0x000f62000c1e1900 */
[----:B------:R-:W-:-:S04]  /*0500*/  UIADD3 UR8, UPT, UPT, UR8, 0x10, URZ ;  /* 0x0000001008087890 */ /* 0x000fc8000fffe0ff */
[----:B------:R-:W-:Y:S01]  /*0510*/  UISETP.NE.AND UP1, UPT, UR8, URZ, UPT ;  /* 0x000000ff0800728c */ /* 0x000fe2000bf25270 */
[----:B0-----:R-:W-:Y:S02]  /*0520*/  IADD3 R4, P0, PT, R4, 0x40, RZ ;  /* 0x0000004004047810 */ /* 0x001fe40007f1e0ff */
[----:B------:R-:W-:Y:S02]  /*0530*/  IADD3 R6, PT, PT, R6, 0x10, RZ ;  /* 0x0000001006067810 */ /* 0x000fe40007ffe0ff */
[----:B------:R-:W-:Y:S01]  /*0540*/  IADD3.X R5, PT, PT, RZ, R5, RZ, P0, !PT ;  /* 0x00000005ff057210 */ /* 0x000fe200007fe4ff */
[----:B--2---:R-:W-:-:S04]  /*0550*/  FFMA R15, R15, R14, R28 ;  /* 0x0000000e0f0f7223 */ /* 0x004fc8000000001c */
[----:B---3--:R-:W-:-:S04]  /*0560*/  FFMA R15, R16, R17, R15 ;  /* 0x00000011100f7223 */ /* 0x008fc8000000000f */
[----:B----4-:R-:W-:-:S04]  /*0570*/  FFMA R15, R18, R19, R15 ;  /* 0x00000013120f7223 */ /* 0x010fc8000000000f */
[----:B-----5:R-:W-:-:S04]  /*0580*/  FFMA R15, R20, R21, R15 ;  /* 0x00000015140f7223 */ /* 0x020fc8000000000f */
[----:B------:R-:W-:-:S04]  /*0590*/  FFMA R15, R22, R23, R15 ;  /* 0x00000017160f7223 */ /* 0x000fc8000000000f */
[----:B------:R-:W-:-:S04]  /*05a0*/  FFMA R11, R10, R11, R15 ;  /* 0x0000000b0a0b7223 */ /* 0x000fc8000000000f */
[----:B------:R-:W-:-:S04]  /*05b0*/  FFMA R24, R24, R25, R11 ;  /* 0x0000001918187223 */ /* 0x000fc8000000000b */
[----:B------:R-:W-:-:S04]  /*05c0*/  FFMA R13, R13, R12, R24 ;  /* 0x0000000c0d0d7223 */ /* 0x000fc80000000018 */
[----:B------:R-:W-:Y:S01]  /*05d0*/  FFMA R14, R26, R27, R13 ;  /* 0x0000001b1a0e7223 */ /* 0x000fe2000000000d */
[----:B------:R-:W-:Y:S06]  /*05e0*/  BRA.U UP1, `(.L_x_94) ;  /* 0xfffffffd011c7547 */ /* 0x000fec000b83ffff */
.L_x_93:
[----:B------:R-:W-:Y:S05]  /*05f0*/  BRA.U !UP0, `(.L_x_92) ;  /* 0x0000000508687547 */ /* 0x000fea000b800000 */
[----:B------:R-:W-:Y:S02]  /*0600*/  UISETP.GE.U32.AND UP0, UPT, UR10, 0x8, UPT ;  /* 0x000000080a00788c */ /* 0x000fe4000bf06070 */
[----:B------:R-:W-:-:S04]  /*0610*/  ULOP3.LUT UR6, UR7, 0x7, URZ, 0xc0, !UPT ;  /* 0x0000000707067892 */ /* 0x000fc8000f8ec0ff */
[----:B------:R-:W-:-:S03]  /*0620*/  UISETP.NE.AND UP1, UPT, UR6, URZ, UPT ;  /* 0x000000ff0600728c */ /* 0x000fc6000bf25270 */
[----:B------:R-:W-:Y:S08]  /*0630*/  BRA.U !UP0, `(.L_x_95) ;  /* 0x0000000108907547 */ /* 0x000ff0000b800000 */
[----:B------:R-:W0:Y:S01]  /*0640*/  LDC.64 R10, c[0x0][0x380] ;  /* 0x0000e000ff0a7b82 */ /* 0x000e220000000a00 */
[----:B------:R-:W1:Y:S01]  /*0650*/  LDCU.64 UR8, c[0x0][0x380] ;  /* 0x00007000ff0877ac */ /* 0x000e620008000a00 */
[C---:B------:R-:W-:Y:S02]  /*0660*/  IADD3 R3, PT, PT, R8.reuse, UR4, RZ ;  /* 0x0000000408037c10 */ /* 0x040fe4000fffe0ff */
[----:B------:R-:W-:Y:S02]  /*0670*/  IADD3 R6, P0, PT, R8, UR4, RZ ;  /* 0x0000000408067c10 */ /* 0x000fe4000ff1e0ff */
[----:B------:R-:W-:Y:S02]  /*0680*/  IADD3 R13, PT, PT, R9, UR4, RZ ;  /* 0x00000004090d7c10 */ /* 0x000fe4000fffe0ff */
[----:B------:R-:W2:Y:S01]  /*0690*/  LDC.64 R4, c[0x0][0x388] ;  /* 0x0000e200ff047b82 */ /* 0x000ea20000000a00 */
[----:B0-----:R-:W-:Y:S01]  /*06a0*/  IMAD.WIDE.U32 R10, R3, 0x4, R10 ;  /* 0x00000004030a7825 */ /* 0x001fe200078e000a */
[----:B------:R-:W-:-:S02]  /*06b0*/  IADD3.X R3, PT, PT, RZ, RZ, RZ, P0, !PT ;  /* 0x000000ffff037210 */ /* 0x000fc400007fe4ff */
[C---:B-1----:R-:W-:Y:S02]  /*06c0*/  LEA R2, P0, R6.reuse, UR8, 0x2 ;  /* 0x0000000806027c11 */ /* 0x042fe4000f8010ff */
[----:B------:R-:W3:Y:S02]  /*06d0*/  LDG.E R15, desc[UR12][R10.64] ;  /* 0x0000000c0a0f7981 */ /* 0x000ee4000c1e1900 */
[----:B------:R-:W-:Y:S01]  /*06e0*/  LEA.HI.X R3, R6, UR9, R3, 0x2, P0 ;  /* 0x0000000906037c11 */ /* 0x000fe200080f1403 */
[----:B--2---:R-:W-:-:S04]  /*06f0*/  IMAD.WIDE R4, R13, 0x4, R4 ;  /* 0x000000040d047825 */ /* 0x004fc800078e0204 */
[----:B------:R-:W2:Y:S04]  /*0700*/  LDG.E R18, desc[UR12][R2.64+0x4] ;  /* 0x0000040c02127981 */ /* 0x000ea8000c1e1900 */
[----:B------:R-:W3:Y:S04]  /*0710*/  LDG.E R16, desc[UR12][R4.64] ;  /* 0x0000000c04107981 */ /* 0x000ee8000c1e1900 */
[----:B------:R-:W2:Y:S04]  /*0720*/  LDG.E R17, desc[UR12][R4.64+0x4] ;  /* 0x0000040c04117981 */ /* 0x000ea8000c1e1900 */
[----:B------:R-:W4:Y:S04]  /*0730*/  LDG.E R19, desc[UR12][R4.64+0x8] ;  /* 0x0000080c04137981 */ /* 0x000f28000c1e1900 */
        /* <DEDUP_REMOVED lines=11> */
[----:B------:R-:W-:Y:S01]  /*07f0*/  UIADD3 UR4, UPT, UPT, UR4, 0x8, URZ ;  /* 0x0000000804047890 */ /* 0x000fe2000fffe0ff */
[----:B---3--:R-:W-:-:S04]  /*0800*/  FFMA R15, R15, R16, R14 ;  /* 0x000000100f0f7223 */ /* 0x008fc8000000000e */
[----:B--2---:R-:W-:-:S04]  /*0810*/  FFMA R15, R18, R17, R15 ;  /* 0x00000011120f7223 */ /* 0x004fc8000000000f */
[----:B----4-:R-:W-:-:S04]  /*0820*/  FFMA R15, R20, R19, R15 ;  /* 0x00000013140f7223 */ /* 0x010fc8000000000f */
[----:B-----5:R-:W-:-:S04]  /*0830*/  FFMA R15, R22, R21, R15 ;  /* 0x00000015160f7223 */ /* 0x020fc8000000000f */
[----:B------:R-:W-:-:S04]  /*0840*/  FFMA R15, R24, R23, R15 ;  /* 0x00000017180f7223 */ /* 0x000fc8000000000f */
[----:B------:R-:W-:-:S04]  /*0850*/  FFMA R13, R12, R13, R15 ;  /* 0x0000000d0c0d7223 */ /* 0x000fc8000000000f */
[----:B------:R-:W-:-:S04]  /*0860*/  FFMA R11, R6, R11, R13 ;  /* 0x0000000b060b7223 */ /* 0x000fc8000000000d */
[----:B------:R-:W-:-:S07]  /*0870*/  FFMA R14, R10, R25, R11 ;  /* 0x000000190a0e7223 */ /* 0x000fce000000000b */
.L_x_95:
        /* <DEDUP_REMOVED lines=13> */
[----:B-1----:R-:W-:-:S03]  /*0950*/  LEA R2, P0, R6, UR6, 0x2 ;  /* 0x0000000606027c11 */ /* 0x002fc6000f8010ff */
[----:B------:R-:W3:Y:S01]  /*0960*/  LDG.E R11, desc[UR12][R10.64] ;  /* 0x0000000c0a0b7981 */ /* 0x000ee2000c1e1900 */
        /* <DEDUP_REMOVED lines=8> */
[----:B------:R-:W5:Y:S01]  /*09f0*/  LDG.E R18, desc[UR12][R4.64+0xc] ;  /* 0x00000c0c04127981 */ /* 0x000f62000c1e1900 */
[----:B------:R-:W-:Y:S01]  /*0a00*/  UIADD3 UR4, UPT, UPT, UR4, 0x4, URZ ;  /* 0x0000000404047890 */ /* 0x000fe2000fffe0ff */
[----:B---3--:R-:W-:-:S04]  /*0a10*/  FFMA R6, R11, R6, R14 ;  /* 0x000000060b067223 */ /* 0x008fc8000000000e */
[----:B--2---:R-:W-:-:S04]  /*0a20*/  FFMA R6, R13, R12, R6 ;  /* 0x0000000c0d067223 */ /* 0x004fc80000000006 */
[----:B----4-:R-:W-:-:S04]  /*0a30*/  FFMA R6, R15, R16, R6 ;  /* 0x000000100f067223 */ /* 0x010fc80000000006 */
[----:B-----5:R-:W-:-:S07]  /*0a40*/  FFMA R14, R17, R18, R6 ;  /* 0x00000012110e7223 */ /* 0x020fce0000000006 */
.L_x_96:
[----:B------:R-:W-:Y:S05]  /*0a50*/  BRA.U !UP1, `(.L_x_92) ;  /* 0x0000000109507547 */ /* 0x000fea000b800000 */
[----:B------:R-:W0:Y:S01]  /*0a60*/  LDC.64 R4, c[0x0][0x380] ;  /* 0x0000e000ff047b82 */ /* 0x000e220000000a00 */
[----:B------:R-:W-:Y:S01]  /*0a70*/  IADD3 R11, PT, PT, R8, UR4, RZ ;  /* 0x00000004080b7c10 */ /* 0x000fe2000fffe0ff */
[----:B------:R-:W-:-:S06]  /*0a80*/  UIADD3 UR5, UPT, UPT, -UR5, URZ, URZ ;  /* 0x000000ff05057290 */ /* 0x000fcc000fffe1ff */
[----:B------:R-:W1:Y:S01]  /*0a90*/  LDC.64 R2, c[0x0][0x388] ;  /* 0x0000e200ff027b82 */ /* 0x000e620000000a00 */
[----:B0-----:R-:W-:Y:S01]  /*0aa0*/  IMAD.WIDE.U32 R4, R11, 0x4, R4 ;  /* 0x000000040b047825 */ /* 0x001fe200078e0004 */
[----:B------:R-:W-:Y:S02]  /*0ab0*/  IADD3 R11, PT, PT, R9, UR4, RZ ;  /* 0x00000004090b7c10 */ /* 0x000fe4000fffe0ff */
[----:B------:R-:W-:Y:S02]  /*0ac0*/  MOV R6, R4 ;  /* 0x0000000400067202 */ /* 0x000fe40000000f00 */
[----:B------:R-:W-:-:S07]  /*0ad0*/  MOV R13, R5 ;  /* 0x00000005000d7202 */ /* 0x000fce0000000f00 */
.L_x_97:
[----:B-1----:R-:W-:Y:S01]  /*0ae0*/  IMAD.WIDE R4, R11, 0x4, R2 ;  /* 0x000000040b047825 */ /* 0x002fe200078e0202 */
[----:B------:R-:W-:Y:S02]  /*0af0*/  MOV R9, R13 ;  /* 0x0000000d00097202 */ /* 0x000fe40000000f00 */
[----:B------:R-:W-:-:S03]  /*0b00*/  MOV R8, R6 ;  /* 0x0000000600087202 */ /* 0x000fc60000000f00 */
[----:B------:R-:W2:Y:S04]  /*0b10*/  LDG.E R4, desc[UR12][R4.64] ;  /* 0x0000000c04047981 */ /* 0x000ea8000c1e1900 */
[----:B------:R-:W2:Y:S01]  /*0b20*/  LDG.E R9, desc[UR12][R8.64] ;  /* 0x0000000c08097981 */ /* 0x000ea2000c1e1900 */
[----:B------:R-:W-:Y:S01]  /*0b30*/  UIADD3 UR5, UPT, UPT, UR5, 0x1, URZ ;  /* 0x0000000105057890 */ /* 0x000fe2000fffe0ff */
[----:B------:R-:W-:Y:S02]  /*0b40*/  IADD3 R6, P0, PT, R6, 0x4, RZ ;  /* 0x0000000406067810 */ /* 0x000fe40007f1e0ff */
[----:B------:R-:W-:Y:S01]  /*0b50*/  IADD3 R11, PT, PT, R11, 0x1, RZ ;  /* 0x000000010b0b7810 */ /* 0x000fe20007ffe0ff */
[----:B------:R-:W-:Y:S01]  /*0b60*/  UISETP.NE.AND UP0, UPT, UR5, URZ, UPT ;  /* 0x000000ff0500728c */ /* 0x000fe2000bf05270 */
[----:B------:R-:W-:Y:S01]  /*0b70*/  IADD3.X R13, PT, PT, RZ, R13, RZ, P0, !PT ;  /* 0x0000000dff0d7210 */ /* 0x000fe200007fe4ff */
[----:B--2---:R-:W-:-:S07]  /*0b80*/  FFMA R14, R9, R4, R14 ;  /* 0x00000004090e7223 */ /* 0x004fce000000000e */
[----:B------:R-:W-:Y:S05]  /*0b90*/  BRA.U UP0, `(.L_x_97) ;  /* 0xfffffffd00d07547 */ /* 0x000fea000b83ffff */
.L_x_92:
[----:B------:R-:W0:Y:S01]  /*0ba0*/  LDC.64 R2, c[0x0][0x390] ;  /* 0x0000e400ff027b82 */ /* 0x000e220000000a00 */
[----:B------:R-:W-:-:S04]  /*0bb0*/  IMAD R7, R7, UR11, R0 ;  /* 0x0000000b07077c24 */ /* 0x000fc8000f8e0200 */
[----:B0-----:R-:W-:-:S05]  /*0bc0*/  IMAD.WIDE R2, R7, 0x4, R2 ;  /* 0x0000000407027825 */ /* 0x001fca00078e0202 */
[----:B------:R-:W-:Y:S01]  /*0bd0*/  STG.E desc[UR12][R2.64], R14 ;  /* 0x0000000e02007986 */ /* 0x000fe2000c10190c */
[----:B------:R-:W-:Y:S05]  /*0be0*/  EXIT ;  /* 0x000000000000794d */ /* 0x000fea0003800000 */
.L_x_98:
        /* <DEDUP_REMOVED lines=9> */
.L_x_115:


//--------------------- .text._Z14gemm_nn_kernelPfS_S_iii --------------------------
	.section	.text._Z14gemm_nn_kernelPfS_S_iii,"ax",@progbits
	.align	128
        .global         _Z14gemm_nn_kernelPfS_S_iii
        .type           _Z14gemm_nn_kernelPfS_S_iii,@function
        .size           _Z14gemm_nn_kernelPfS_S_iii,(.L_x_116 - _Z14gemm_nn_kernelPfS_S_iii)
        .other          _Z14gemm_nn_kernelPfS_S_iii,@"STO_CUDA_ENTRY STV_DEFAULT"
_Z14gemm_nn_kernelPfS_S_iii:
.text._Z14gemm_nn_kernelPfS_S_iii:
[----:B------:R-:W-:Y:S01]  /*0000*/  LDC R1, c[0x0][0x37c] ;  /* 0x0000df00ff017b82 */ /* 0x000fe20000000800 */
[----:B------:R-:W0:Y:S07]  /*0010*/  S2R R5, SR_TID.X ;  /* 0x0000000000057919 */ /* 0x000e2e0000002100 */
[----:B------:R-:W1:Y:S01]  /*0020*/  LDC R16, c[0x0][0x364] ;  /* 0x0000d900ff107b82 */ /* 0x000e620000000800 */
[----:B------:R-:W2:Y:S01]  /*0030*/  LDCU UR6, c[0x0][0x398] ;  /* 0x00007300ff0677ac */ /* 0x000ea20008000800 */
[----:B------:R-:W1:Y:S06]  /*0040*/  S2R R3, SR_TID.Y ;  /* 0x0000000000037919 */ /* 0x000e6c0000002200 */
[----:B------:R-:W0:Y:S08]  /*0050*/  S2UR UR5, SR_CTAID.X ;  /* 0x00000000000579c3 */ /* 0x000e300000002500 */
[----:B------:R-:W0:Y:S08]  /*0060*/  LDC R0, c[0x0][0x360] ;  /* 0x0000d800ff007b82 */ /* 0x000e300000000800 */
[----:B------:R-:W1:Y:S08]  /*0070*/  S2UR UR4, SR_CTAID.Y ;  /* 0x00000000000479c3 */ /* 0x000e700000002600 */
[----:B------:R-:W3:Y:S01]  /*0080*/  LDC R17, c[0x0][0x3a0] ;  /* 0x0000e800ff117b82 */ /* 0x000ee20000000800 */
[----:B0-----:R-:W-:-:S02]  /*0090*/  IMAD R0, R0, UR5, R5 ;  /* 0x0000000500007c24 */ /* 0x001fc4000f8e0205 */
[----:B-1----:R-:W-:-:S03]  /*00a0*/  IMAD R16, R16, UR4, R3 ;  /* 0x0000000410107c24 */ /* 0x002fc6000f8e0203 */
[----:B---3--:R-:W-:-:S04]  /*00b0*/  ISETP.GE.AND P0, PT, R0, R17, PT ;  /* 0x000000110000720c */ /* 0x008fc80003f06270 */
[----:B--2---:R-:W-:-:S13]  /*00c0*/  ISETP.GE.OR P0, PT, R16, UR6, P0 ;  /* 0x0000000610007c0c */ /* 0x004fda0008706670 */
[----:B------:R-:W-:Y:S05]  /*00d0*/  @P0 EXIT ;  /* 0x000000000000094d */ /* 0x000fea0003800000 */
[----:B------:R-:W0:Y:S01]  /*00e0*/  LDC R19, c[0x0][0x39c] ;  /* 0x0000e700ff137b82 */ /* 0x000e220000000800 */
[----:B------:R-:W1:Y:S01]  /*00f0*/  LDCU.64 UR4, c[0x0][0x358] ;  /* 0x00006b00ff0477ac */ /* 0x000e620008000a00 */
[----:B------:R-:W-:Y:S01]  /*0100*/  HFMA2 R24, -RZ, RZ, 0, 0 ;  /* 0x00000000ff187431 */ /* 0x000fe200000001ff */
[----:B0-----:R-:W-:-:S13]  /*0110*/  ISETP.GE.AND P0, PT, R19, 0x1, PT ;  /* 0x000000011300780c */ /* 0x001fda0003f06270 */
[----:B-1----:R-:W-:Y:S05]  /*0120*/  @!P0 BRA `(.L_x_99) ;  /* 0x0000000400e08947 */ /* 0x002fea0003800000 */
[C---:B------:R-:W-:Y:S01]  /*0130*/  ISETP.GE.U32.AND P1, PT, R19.reuse, 0x8, PT ;  /* 0x000000081300780c */ /* 0x040fe20003f26070 */
[----:B------:R-:W-:Y:S01]  /*0140*/  IMAD R20, R16, R19, RZ ;  /* 0x0000001310147224 */ /* 0x000fe200078e02ff */
[----:B------:R-:W-:Y:S02]  /*0150*/  LOP3.LUT R27, R19, 0x7, RZ, 0xc0, !PT ;  /* 0x00000007131b7812 */ /* 0x000fe400078ec0ff */
[----:B------:R-:W-:Y:S02]  /*0160*/  MOV R24, RZ ;  /* 0x000000ff00187202 */ /* 0x000fe40000000f00 */
[----:B------:R-:W-:Y:S02]  /*0170*/  ISETP.NE.AND P0, PT, R27, RZ, PT ;  /* 0x000000ff1b00720c */ /* 0x000fe40003f05270 */
[----:B------:R-:W-:-:S05]  /*0180*/  MOV R21, RZ ;  /* 0x000000ff00157202 */ /* 0x000fca0000000f00 */
[----:B------:R-:W-:Y:S06]  /*0190*/  @!P1 BRA `(.L_x_100) ;  /* 0x0000000000c49947 */ /* 0x000fec0003800000 */
[----:B------:R-:W0:Y:S01]  /*01a0*/  LDC.64 R2, c[0x0][0x380] ;  /* 0x0000e000ff027b82 */ /* 0x000e220000000a00 */
[----:B------:R-:W-:Y:S02]  /*01b0*/  LOP3.LUT R21, R19, 0x7ffffff8, RZ, 0xc0, !PT ;  /* 0x7ffffff813157812 */ /* 0x000fe400078ec0ff */
[----:B------:R-:W-:Y:S02]  /*01c0*/  MOV R24, RZ ;  /* 0x000000ff00187202 */ /* 0x000fe40000000f00 */
[----:B------:R-:W-:Y:S02]  /*01d0*/  MOV R18, R0 ;  /* 0x0000000000127202 */ /* 0x000fe40000000f00 */
[----:B------:R-:W-:Y:S01]  /*01e0*/  IADD3 R22, PT, PT, -R21, RZ, RZ ;  /* 0x000000ff15167210 */ /* 0x000fe20007ffe1ff */
[----:B0-----:R-:W-:-:S03]  /*01f0*/  IMAD.WIDE.U32 R2, R20, 0x4, R2 ;  /* 0x0000000414027825 */ /* 0x001fc600078e0002 */
[----:B------:R-:W-:-:S04]  /*0200*/  IADD3 R4, P1, PT, R2, 0x10, RZ ;  /* 0x0000001002047810 */ /* 0x000fc80007f3e0ff */
[----:B------:R-:W-:-:S09]  /*0210*/  IADD3.X R5, PT, PT, RZ, R3, RZ, P1, !PT ;  /* 0x00000003ff057210 */ /* 0x000fd20000ffe4ff */
.L_x_101:
[----:B------:R-:W0:Y:S01]  /*0220*/  LDC.64 R14, c[0x0][0x388] ;  /* 0x0000e200ff0e7b82 */ /* 0x000e220000000a00 */
[----:B------:R-:W-:Y:S02]  /*0230*/  MOV R2, R4 ;  /* 0x0000000400027202 */ /* 0x000fe40000000f00 */
[----:B------:R-:W-:-:S05]  /*0240*/  MOV R3, R5 ;  /* 0x0000000500037202 */ /* 0x000fca0000000f00 */
[----:B------:R-:W2:Y:S04]  /*0250*/  LDG.E R25, desc[UR4][R2.64+-0x10] ;  /* 0xfffff00402197981 */ /* 0x000ea8000c1e1900 */
[----:B------:R-:W3:Y:S04]  /*0260*/  LDG.E R23, desc[UR4][R2.64+-0xc] ;  /* 0xfffff40402177981 */ /* 0x000ee8000c1e1900 */
[----:B------:R-:W4:Y:S04]  /*0270*/  LDG.E R29, desc[UR4][R2.64+-0x8] ;  /* 0xfffff804021d7981 */ /* 0x000f28000c1e1900 */
[----:B------:R-:W5:Y:S01]  /*0280*/  LDG.E R28, desc[UR4][R2.64+-0x4] ;  /* 0xfffffc04021c7981 */ /* 0x000f62000c1e1900 */
[----:B0-----:R-:W-:-:S05]  /*0290*/  IMAD.WIDE R14, R18, 0x4, R14 ;  /* 0x00000004120e7825 */ /* 0x001fca00078e020e */
[----:B------:R0:W2:Y:S01]  /*02a0*/  LDG.E R26, desc[UR4][R14.64] ;  /* 0x000000040e1a7981 */ /* 0x0000a2000c1e1900 */
[----:B------:R-:W-:-:S04]  /*02b0*/  IMAD.WIDE R12, R17, 0x4, R14 ;  /* 0x00000004110c7825 */ /* 0x000fc800078e020e */
[C---:B------:R-:W-:Y:S02]  /*02c0*/  IMAD.WIDE R4, R17.reuse, 0x4, R12 ;  /* 0x0000000411047825 */ /* 0x040fe400078e020c */
[----:B------:R-:W3:Y:S02]  /*02d0*/  LDG.E R12, desc[UR4][R12.64] ;  /* 0x000000040c0c7981 */ /* 0x000ee4000c1e1900 */
[C---:B------:R-:W-:Y:S02]  /*02e0*/  IMAD.WIDE R8, R17.reuse, 0x4, R4 ;  /* 0x0000000411087825 */ /* 0x040fe400078e0204 */
[----:B------:R-:W4:Y:S02]  /*02f0*/  LDG.E R4, desc[UR4][R4.64] ;  /* 0x0000000404047981 */ /* 0x000f24000c1e1900 */
[C---:B------:R-:W-:Y:S02]  /*0300*/  IMAD.WIDE R6, R17.reuse, 0x4, R8 ;  /* 0x0000000411067825 */ /* 0x040fe400078e0208 */
[----:B------:R-:W5:Y:S02]  /*0310*/  LDG.E R8, desc[UR4][R8.64] ;  /* 0x0000000408087981 */ /* 0x000f64000c1e1900 */
[----:B------:R-:W-:-:S02]  /*0320*/  IMAD.WIDE R10, R17, 0x4, R6 ;  /* 0x00000004110a7825 */ /* 0x000fc400078e0206 */
[----:B------:R-:W5:Y:S04]  /*0330*/  LDG.E R5, desc[UR4][R2.64] ;  /* 0x0000000402057981 */ /* 0x000f68000c1e1900 */
[----:B------:R-:W5:Y:S01]  /*0340*/  LDG.E R6, desc[UR4][R6.64] ;  /* 0x0000000406067981 */ /* 0x000f62000c1e1900 */
[----:B0-----:R-:W-:-:S03]  /*0350*/  IMAD.WIDE R14, R17, 0x4, R10 ;  /* 0x00000004110e7825 */ /* 0x001fc600078e020a */
[----:B------:R-:W5:Y:S04]  /*0360*/  LDG.E R10, desc[UR4][R10.64] ;  /* 0x000000040a0a7981 */ /* 0x000f68000c1e1900 */
[----:B------:R-:W5:Y:S04]  /*0370*/  LDG.E R13, desc[UR4][R14.64] ;  /* 0x000000040e0d7981 */ /* 0x000f68000c1e1900 */
[----:B------:R-:W5:Y:S04]  /*0380*/  LDG.E R7, desc[UR4][R2.64+0x4] ;  /* 0x0000040402077981 */ /* 0x000f68000c1e1900 */
[----:B------:R-:W5:Y:S01]  /*0390*/  LDG.E R9, desc[UR4][R2.64+0xc] ;  /* 0x00000c0402097981 */ /* 0x000f62000c1e1900 */
[----:B--2---:R-:W-:Y:S01]  /*03a0*/  FFMA R26, R25, R26, R24 ;  /* 0x0000001a191a7223 */ /* 0x004fe20000000018 */
[----:B------:R-:W-:-:S02]  /*03b0*/  IMAD.WIDE R24, R17, 0x4, R14 ;  /* 0x0000000411187825 */ /* 0x000fc400078e020e */
[----:B------:R-:W2:Y:S04]  /*03c0*/  LDG.E R14, desc[UR4][R2.64+0x8] ;  /* 0x00000804020e7981 */ /* 0x000ea8000c1e1900 */
[----:B------:R-:W2:Y:S01]  /*03d0*/  LDG.E R24, desc[UR4][R24.64] ;  /* 0x0000000418187981 */ /* 0x000ea2000c1e1900 */
[----:B---3--:R-:W-:Y:S01]  /*03e0*/  FFMA R12, R23, R12, R26 ;  /* 0x0000000c170c7223 */ /* 0x008fe2000000001a */
[----:B------:R-:W-:-:S03]  /*03f0*/  IADD3 R22, PT, PT, R22, 0x8, RZ ;  /* 0x0000000816167810 */ /* 0x000fc60007ffe0ff */
[----:B----4-:R-:W-:Y:S01]  /*0400*/  FFMA R29, R29, R4, R12 ;  /* 0x000000041d1d7223 */ /* 0x010fe2000000000c */
[----:B------:R-:W-:-:S03]  /*0410*/  ISETP.NE.AND P1, PT, R22, RZ, PT ;  /* 0x000000ff1600720c */ /* 0x000fc60003f25270 */
[----:B-----5:R-:W-:Y:S01]  /*0420*/  FFMA R8, R28, R8, R29 ;  /* 0x000000081c087223 */ /* 0x020fe2000000001d */
[----:B------:R-:W-:-:S03]  /*0430*/  IADD3 R4, P2, PT, R2, 0x20, RZ ;  /* 0x0000002002047810 */ /* 0x000fc60007f5e0ff */
[----:B------:R-:W-:Y:S01]  /*0440*/  FFMA R6, R5, R6, R8 ;  /* 0x0000000605067223 */ /* 0x000fe20000000008 */
[----:B------:R-:W-:Y:S02]  /*0450*/  IADD3.X R5, PT, PT, RZ, R3, RZ, P2, !PT ;  /* 0x00000003ff057210 */ /* 0x000fe400017fe4ff */
[----:B------:R-:W-:Y:S01]  /*0460*/  LEA R18, R17, R18, 0x3 ;  /* 0x0000001211127211 */ /* 0x000fe200078e18ff */
[----:B------:R-:W-:-:S04]  /*0470*/  FFMA R7, R7, R10, R6 ;  /* 0x0000000a07077223 */ /* 0x000fc80000000006 */
[----:B--2---:R-:W-:-:S04]  /*0480*/  FFMA R14, R14, R13, R7 ;  /* 0x0000000d0e0e7223 */ /* 0x004fc80000000007 */
[----:B------:R-:W-:Y:S01]  /*0490*/  FFMA R24, R9, R24, R14 ;  /* 0x0000001809187223 */ /* 0x000fe2000000000e */
[----:B------:R-:W-:Y:S06]  /*04a0*/  @P1 BRA `(.L_x_101) ;  /* 0xfffffffc005c1947 */ /* 0x000fec000383ffff */
.L_x_100:
[----:B------:R-:W-:Y:S05]  /*04b0*/  @!P0 BRA `(.L_x_99) ;  /* 0x0000000000fc8947 */ /* 0x000fea0003800000 */
[----:B------:R-:W-:Y:S02]  /*04c0*/  ISETP.GE.U32.AND P1, PT, R27, 0x4, PT ;  /* 0x000000041b00780c */ /* 0x000fe40003f26070 */
[----:B------:R-:W-:-:S04]  /*04d0*/  LOP3.LUT R14, R19, 0x3, RZ, 0xc0, !PT ;  /* 0x00000003130e7812 */ /* 0x000fc800078ec0ff */
[----:B------:R-:W-:-:S07]  /*04e0*/  ISETP.NE.AND P0, PT, R14, RZ, PT ;  /* 0x000000ff0e00720c */ /* 0x000fce0003f05270 */
[----:B------:R-:W-:Y:S06]  /*04f0*/  @!P1 BRA `(.L_x_102) ;  /* 0x00000000006c9947 */ /* 0x000fec0003800000 */
[----:B------:R-:W0:Y:S01]  /*0500*/  LDC.64 R4, c[0x0][0x388] ;  /* 0x0000e200ff047b82 */ /* 0x000e220000000a00 */
[----:B------:R-:W1:Y:S01]  /*0510*/  LDCU.64 UR6, c[0x0][0x380] ;  /* 0x00007000ff0677ac */ /* 0x000e620008000a00 */
[----:B------:R-:W-:Y:S01]  /*0520*/  IMAD R7, R21, R17, R0 ;  /* 0x0000001115077224 */ /* 0x000fe200078e0200 */
[CC--:B------:R-:W-:Y:S02]  /*0530*/  IADD3 R3, PT, PT, R20.reuse, R21.reuse, RZ ;  /* 0x0000001514037210 */ /* 0x0c0fe40007ffe0ff */
[----:B------:R-:W-:-:S03]  /*0540*/  IADD3 R8, P1, PT, R20, R21, RZ ;  /* 0x0000001514087210 */ /* 0x000fc60007f3e0ff */
[----:B------:R-:W2:Y:S01]  /*0550*/  LDC.64 R12, c[0x0][0x380] ;  /* 0x0000e000ff0c7b82 */ /* 0x000ea20000000a00 */
[----:B0-----:R-:W-:-:S04]  /*0560*/  IMAD.WIDE R4, R7, 0x4, R4 ;  /* 0x0000000407047825 */ /* 0x001fc800078e0204 */
[----:B------:R-:W-:Y:S02]  /*0570*/  IMAD.WIDE R6, R17, 0x4, R4 ;  /* 0x0000000411067825 */ /* 0x000fe400078e0204 */
[----:B------:R-:W3:Y:S02]  /*0580*/  LDG.E R4, desc[UR4][R4.64] ;  /* 0x0000000404047981 */ /* 0x000ee4000c1e1900 */
[----:B--2---:R-:W-:Y:S01]  /*0590*/  IMAD.WIDE.U32 R12, R3, 0x4, R12 ;  /* 0x00000004030c7825 */ /* 0x004fe200078e000c */
[----:B------:R-:W-:Y:S02]  /*05a0*/  IADD3.X R3, PT, PT, RZ, RZ, RZ, P1, !PT ;  /* 0x000000ffff037210 */ /* 0x000fe40000ffe4ff */
[----:B-1----:R-:W-:-:S03]  /*05b0*/  LEA R2, P1, R8, UR6, 0x2 ;  /* 0x0000000608027c11 */ /* 0x002fc6000f8210ff */
[----:B------:R-:W3:Y:S01]  /*05c0*/  LDG.E R13, desc[UR4][R12.64] ;  /* 0x000000040c0d7981 */ /* 0x000ee2000c1e1900 */
[----:B------:R-:W-:Y:S01]  /*05d0*/  LEA.HI.X R3, R8, UR7, R3, 0x2, P1 ;  /* 0x0000000708037c11 */ /* 0x000fe200088f1403 */
[C---:B------:R-:W-:Y:S02]  /*05e0*/  IMAD.WIDE R8, R17.reuse, 0x4, R6 ;  /* 0x0000000411087825 */ /* 0x040fe400078e0206 */
[----:B------:R-:W2:Y:S04]  /*05f0*/  LDG.E R6, desc[UR4][R6.64] ;  /* 0x0000000406067981 */ /* 0x000ea8000c1e1900 */
[----:B------:R-:W2:Y:S01]  /*0600*/  LDG.E R15, desc[UR4][R2.64+0x4] ;  /* 0x00000404020f7981 */ /* 0x000ea2000c1e1900 */
[----:B------:R-:W-:-:S03]  /*0610*/  IMAD.WIDE R10, R17, 0x4, R8 ;  /* 0x00000004110a7825 */ /* 0x000fc600078e0208 */
[----:B------:R-:W4:Y:S04]  /*0620*/  LDG.E R22, desc[UR4][R8.64] ;  /* 0x0000000408167981 */ /* 0x000f28000c1e1900 */
[----:B------:R-:W4:Y:S04]  /*0630*/  LDG.E R18, desc[UR4][R2.64+0x8] ;  /* 0x0000080402127981 */ /* 0x000f28000c1e1900 */
[----:B------:R-:W5:Y:S04]  /*0640*/  LDG.E R26, desc[UR4][R2.64+0xc] ;  /* 0x00000c04021a7981 */ /* 0x000f68000c1e1900 */
[----:B------:R-:W5:Y:S01]  /*0650*/  LDG.E R10, desc[UR4][R10.64] ;  /* 0x000000040a0a7981 */ /* 0x000f62000c1e1900 */
[----:B------:R-:W-:Y:S01]  /*0660*/  IADD3 R21, PT, PT, R21, 0x4, RZ ;  /* 0x0000000415157810 */ /* 0x000fe20007ffe0ff */
[----:B---3--:R-:W-:-:S04]  /*0670*/  FFMA R24, R13, R4, R24 ;  /* 0x000000040d187223 */ /* 0x008fc80000000018 */
[----:B--2---:R-:W-:-:S04]  /*0680*/  FFMA R15, R15, R6, R24 ;  /* 0x000000060f0f7223 */ /* 0x004fc80000000018 */
[----:B----4-:R-:W-:-:S04]  /*0690*/  FFMA R15, R18, R22, R15 ;  /* 0x00000016120f7223 */ /* 0x010fc8000000000f */
[----:B-----5:R-:W-:-:S07]  /*06a0*/  FFMA R24, R26, R10, R15 ;  /* 0x0000000a1a187223 */ /* 0x020fce000000000f */
.L_x_102:
[----:B------:R-:W-:Y:S05]  /*06b0*/  @!P0 BRA `(.L_x_99) ;  /* 0x00000000007c8947 */ /* 0x000fea0003800000 */
[----:B------:R-:W-:Y:S01]  /*06c0*/  ISETP.NE.AND P1, PT, R14, 0x1, PT ;  /* 0x000000010e00780c */ /* 0x000fe20003f25270 */
[----:B------:R-:W0:Y:S01]  /*06d0*/  LDC.64 R10, c[0x0][0x380] ;  /* 0x0000e000ff0a7b82 */ /* 0x000e220000000a00 */
[----:B------:R-:W-:-:S04]  /*06e0*/  LOP3.LUT R19, R19, 0x1, RZ, 0xc0, !PT ;  /* 0x0000000113137812 */ /* 0x000fc800078ec0ff */
[----:B------:R-:W-:-:S03]  /*06f0*/  ISETP.NE.U32.AND P0, PT, R19, 0x1, PT ;  /* 0x000000011300780c */ /* 0x000fc60003f05070 */
[----:B------:R-:W1:Y:S04]  /*0700*/  LDC.64 R8, c[0x0][0x388] ;  /* 0x0000e200ff087b82 */ /* 0x000e680000000a00 */
[CC--:B------:R-:W-:Y:S02]  /*0710*/  @P1 IADD3 R13, PT, PT, R20.reuse, R21.reuse, RZ ;  /* 0x00000015140d1210 */ /* 0x0c0fe40007ffe0ff */
[----:B------:R-:W-:Y:S02]  /*0720*/  @P1 IADD3 R12, P2, PT, R20, R21, RZ ;  /* 0x00000015140c1210 */ /* 0x000fe40007f5e0ff */
[----:B------:R-:W2:Y:S02]  /*0730*/  @P1 LDC.64 R2, c[0x0][0x380] ;  /* 0x0000e000ff021b82 */ /* 0x000ea40000000a00 */
[----:B------:R-:W-:-:S06]  /*0740*/  @P1 IADD3.X R14, PT, PT, RZ, RZ, RZ, P2, !PT ;  /* 0x000000ffff0e1210 */ /* 0x000fcc00017fe4ff */
[----:B------:R-:W3:Y:S01]  /*0750*/  LDC.64 R4, c[0x0][0x380] ;  /* 0x0000e000ff047b82 */ /* 0x000ee20000000a00 */
[----:B0-----:R-:W-:-:S04]  /*0760*/  @P1 IMAD.WIDE.U32 R10, R13, 0x4, R10 ;  /* 0x000000040d0a1825 */ /* 0x001fc800078e000a */
[C---:B------:R-:W-:Y:S01]  /*0770*/  @P1 IMAD R13, R21.reuse, R17, R0 ;  /* 0x00000011150d1224 */ /* 0x040fe200078e0200 */
[----:B------:R-:W-:Y:S01]  /*0780*/  @P1 IADD3 R21, PT, PT, R21, 0x2, RZ ;  /* 0x0000000215151810 */ /* 0x000fe20007ffe0ff */
[----:B------:R-:W4:Y:S01]  /*0790*/  @P1 LDG.E R11, desc[UR4][R10.64] ;  /* 0x000000040a0b1981 */ /* 0x000f22000c1e1900 */
[----:B------:R-:W0:Y:S01]  /*07a0*/  LDC.64 R6, c[0x0][0x388] ;  /* 0x0000e200ff067b82 */ /* 0x000e220000000a00 */
[----:B-1----:R-:W-:Y:S01]  /*07b0*/  @P1 IMAD.WIDE R8, R13, 0x4, R8 ;  /* 0x000000040d081825 */ /* 0x002fe200078e0208 */
[----:B------:R-:W-:Y:S02]  /*07c0*/  @!P0 IADD3 R15, PT, PT, R20, R21, RZ ;  /* 0x00000015140f8210 */ /* 0x000fe40007ffe0ff */
[----:B--2---:R-:W-:Y:S01]  /*07d0*/  @P1 LEA R2, P2, R12, R2, 0x2 ;  /* 0x000000020c021211 */ /* 0x004fe200078410ff */
[----:B------:R-:W-:-:S03]  /*07e0*/  @!P0 IMAD R21, R21, R17, R0 ;  /* 0x0000001115158224 */ /* 0x000fc600078e0200 */
[----:B------:R-:W-:Y:S01]  /*07f0*/  @P1 LEA.HI.X R3, R12, R3, R14, 0x2, P2 ;  /* 0x000000030c031211 */ /* 0x000fe200010f140e */
[----:B------:R-:W-:Y:S01]  /*0800*/  @P1 IMAD.WIDE R12, R17, 0x4, R8 ;  /* 0x00000004110c1825 */ /* 0x000fe200078e0208 */
[----:B------:R-:W4:Y:S03]  /*0810*/  @P1 LDG.E R14, desc[UR4][R8.64] ;  /* 0x00000004080e1981 */ /* 0x000f26000c1e1900 */
[----:B---3--:R-:W-:Y:S01]  /*0820*/  @!P0 IMAD.WIDE.U32 R4, R15, 0x4, R4 ;  /* 0x000000040f048825 */ /* 0x008fe200078e0004 */
[----:B------:R-:W2:Y:S04]  /*0830*/  @P1 LDG.E R2, desc[UR4][R2.64+0x4] ;  /* 0x0000040402021981 */ /* 0x000ea8000c1e1900 */
[----:B------:R-:W2:Y:S01]  /*0840*/  @P1 LDG.E R12, desc[UR4][R12.64] ;  /* 0x000000040c0c1981 */ /* 0x000ea2000c1e1900 */
[----:B0-----:R-:W-:-:S03]  /*0850*/  @!P0 IMAD.WIDE R6, R21, 0x4, R6 ;  /* 0x0000000415068825 */ /* 0x001fc600078e0206 */
[----:B------:R-:W3:Y:S04]  /*0860*/  @!P0 LDG.E R5, desc[UR4][R4.64] ;  /* 0x0000000404058981 */ /* 0x000ee8000c1e1900 */
[----:B------:R-:W3:Y:S01]  /*0870*/  @!P0 LDG.E R6, desc[UR4][R6.64] ;  /* 0x0000000406068981 */ /* 0x000ee2000c1e1900 */
[----:B----4-:R-:W-:-:S04]  /*0880*/  @P1 FFMA R11, R11, R14, R24 ;  /* 0x0000000e0b0b1223 */ /* 0x010fc80000000018 */
[----:B--2---:R-:W-:-:S04]  /*0890*/  @P1 FFMA R24, R2, R12, R11 ;  /* 0x0000000c02181223 */ /* 0x004fc8000000000b */
[----:B---3--:R-:W-:-:S07]  /*08a0*/  @!P0 FFMA R24, R5, R6, R24 ;  /* 0x0000000605188223 */ /* 0x008fce0000000018 */
.L_x_99:
[----:B------:R-:W0:Y:S01]  /*08b0*/  LDC.64 R2, c[0x0][0x390] ;  /* 0x0000e400ff027b82 */ /* 0x000e220000000a00 */
[----:B------:R-:W-:-:S04]  /*08c0*/  IMAD R17, R16, R17, R0 ;  /* 0x0000001110117224 */ /* 0x000fc800078e0200 */
[----:B0-----:R-:W-:-:S05]  /*08d0*/  IMAD.WIDE R2, R17, 0x4, R2 ;  /* 0x0000000411027825 */ /* 0x001fca00078e0202 */
[----:B------:R-:W-:Y:S01]  /*08e0*/  STG.E desc[UR4][R2.64], R24 ;  /* 0x0000001802007986 */ /* 0x000fe2000c101904 */
[----:B------:R-:W-:Y:S05]  /*08f0*/  EXIT ;  /* 0x000000000000794d */ /* 0x000fea0003800000 */
.L_x_103:
        /* <DEDUP_REMOVED lines=16> */
.L_x_116:


//--------------------- .nv.shared.reserved.0     --------------------------
	.section	.nv.shared.reserved.0,"aw",@nobits
	.weak		__nv_reservedSMEM_offset_0_alias
	.size		__nv_reservedSMEM_offset_0_alias, 0, 64
	.other		__nv_reservedSMEM_offset_0_alias,@"STO_CUDA_RESERVED_SHARED STV_DEFAULT"
__nv_reservedSMEM_offset_0_alias:
	.zero		0
	.zero		64


//--------------------- .nv.constant0._Z17sgd_update_kernelPfS_i --------------------------
	.section	.nv.constant0._Z17sgd_update_kernelPfS_i,"a",@progbits
	.sectionflags	@""
	.align	4
.nv.constant0._Z17sgd_update_kernelPfS_i:
	.zero		916


//--------------------- .nv.constant0._Z27accumulate_bias_grad_kernelPfS_ii --------------------------
	.section	.nv.constant0._Z27accumulate_bias_grad_kernelPfS_ii,"a",@progbits
	.sectionflags	@""
	.align	4
.nv.constant0._Z27accumulate_bias_grad_kernelPfS_ii:
	.zero		920


//--------------------- .nv.constant0._Z22relu_derivative_kernelPfS_i --------------------------
	.section	.nv.constant0._Z22relu_derivative_kernelPfS_i,"a",@progbits
	.sectionflags	@""
	.align	4
.nv.constant0._Z22relu_derivative_kernelPfS_i:
	.zero		916


//--------------------- .nv.constant0._Z24output_layer_grad_kernelPfS_Pii --------------------------
	.section	.nv.constant0._Z24output_layer_grad_kernelPfS_Pii,"a",@progbits
	.sectionflags	@""
	.align	4
.nv.constant0._Z24output_layer_grad_kernelPfS_Pii:
	.zero		924


//--------------------- .nv.constant0._Z22clear_gradients_kernelPfi --------------------------
	.section	.nv.constant0._Z22clear_gradients_kernelPfi,"a",@progbits
	.sectionflags	@""
	.align	4
.nv.constant0._Z22clear_gradients_kernelPfi:
	.zero		908


//--------------------- .nv.constant0._Z25softmax_activation_kernelPfii --------------------------
	.section	.nv.constant0._Z25softmax_activation_kernelPfii,"a",@progbits
	.sectionflags	@""
	.align	4
.nv.constant0._Z25softmax_activation_kernelPfii:
	.zero		912


//--------------------- .nv.constant0._Z15add_bias_kernelPfS_ii --------------------------
	.section	.nv.constant0._Z15add_bias_kernelPfS_ii,"a",@progbits
	.sectionflags	@""
	.align	4
.nv.constant0._Z15add_bias_kernelPfS_ii:
	.zero		920


//--------------------- .nv.constant0._Z22activation_relu_kernelPfi --------------------------
	.section	.nv.constant0._Z22activation_relu_kernelPfi,"a",@progbits
	.sectionflags	@""
	.align	4
.nv.constant0._Z22activation_relu_kernelPfi:
	.zero		908


//--------------------- .nv.constant0._Z14gemm_tn_kernelPfS_S_iii --------------------------
	.section	.nv.constant0._Z14gemm_tn_kernelPfS_S_iii,"a",@progbits
	.sectionflags	@""
	.align	4
.nv.constant0._Z14gemm_tn_kernelPfS_S_iii:
	.zero		932


//--------------------- .nv.constant0._Z14gemm_nt_kernelPfS_S_iii --------------------------
	.section	.nv.constant0._Z14gemm_nt_kernelPfS_S_iii,"a",@progbits
	.sectionflags	@""
	.align	4
.nv.constant0._Z14gemm_nt_kernelPfS_S_iii:
	.zero		932


//--------------------- .nv.constant0._Z14gemm_nn_kernelPfS_S_iii --------------------------
	.section	.nv.constant0._Z14gemm_nn_kernelPfS_S_iii,"a",@progbits
	.sectionflags	@""
	.align	4
.nv.constant0._Z14gemm_nn_kernelPfS_S_iii:
	.zero		932


//--------------------- SYMBOLS --------------------------

	.type		.nv.reservedSmem.offset0,@object
	.size		.nv.reservedSmem.offset0,0x4
